//
// Generated by NVIDIA NVVM Compiler
//
// Compiler Build ID: CL-36424714
// Cuda compilation tools, release 13.0, V13.0.88
// Based on NVVM 20.0.0
//

.version 9.0
.target sm_100
.address_size 64

	// .globl	_Z10add_kernelPfS_S_i
// _ZZ20fused_gemm_bias_reluPfS_S_S_iiiffE2As has been demoted
// _ZZ20fused_gemm_bias_reluPfS_S_S_iiiffE2Bs has been demoted
.extern .shared .align 16 .b8 sdata[];

.visible .entry _Z10add_kernelPfS_S_i(
	.param .u64 .ptr .align 1 _Z10add_kernelPfS_S_i_param_0,
	.param .u64 .ptr .align 1 _Z10add_kernelPfS_S_i_param_1,
	.param .u64 .ptr .align 1 _Z10add_kernelPfS_S_i_param_2,
	.param .u32 _Z10add_kernelPfS_S_i_param_3
)
{
	.reg .pred 	%p<2>;
	.reg .b32 	%r<6>;
	.reg .b32 	%f<4>;
	.reg .b64 	%rd<11>;

	ld.param.u64 	%rd1, [_Z10add_kernelPfS_S_i_param_0];
	ld.param.u64 	%rd2, [_Z10add_kernelPfS_S_i_param_1];
	ld.param.u64 	%rd3, [_Z10add_kernelPfS_S_i_param_2];
	ld.param.u32 	%r2, [_Z10add_kernelPfS_S_i_param_3];
	mov.u32 	%r3, %ctaid.x;
	mov.u32 	%r4, %ntid.x;
	mov.u32 	%r5, %tid.x;
	mad.lo.s32 	%r1, %r3, %r4, %r5;
	setp.ge.s32 	%p1, %r1, %r2;
	@%p1 bra 	$L__BB0_2;
	cvta.to.global.u64 	%rd4, %rd1;
	cvta.to.global.u64 	%rd5, %rd2;
	cvta.to.global.u64 	%rd6, %rd3;
	mul.wide.s32 	%rd7, %r1, 4;
	add.s64 	%rd8, %rd4, %rd7;
	ld.global.f32 	%f1, [%rd8];
	add.s64 	%rd9, %rd5, %rd7;
	ld.global.f32 	%f2, [%rd9];
	add.f32 	%f3, %f1, %f2;
	add.s64 	%rd10, %rd6, %rd7;
	st.global.f32 	[%rd10], %f3;
$L__BB0_2:
	ret;

}
	// .globl	_Z15multiply_kernelPfS_i
.visible .entry _Z15multiply_kernelPfS_i(
	.param .u64 .ptr .align 1 _Z15multiply_kernelPfS_i_param_0,
	.param .u64 .ptr .align 1 _Z15multiply_kernelPfS_i_param_1,
	.param .u32 _Z15multiply_kernelPfS_i_param_2
)
{
	.reg .pred 	%p<2>;
	.reg .b32 	%r<6>;
	.reg .b32 	%f<4>;
	.reg .b64 	%rd<8>;

	ld.param.u64 	%rd1, [_Z15multiply_kernelPfS_i_param_0];
	ld.param.u64 	%rd2, [_Z15multiply_kernelPfS_i_param_1];
	ld.param.u32 	%r2, [_Z15multiply_kernelPfS_i_param_2];
	mov.u32 	%r3, %ctaid.x;
	mov.u32 	%r4, %ntid.x;
	mov.u32 	%r5, %tid.x;
	mad.lo.s32 	%r1, %r3, %r4, %r5;
	setp.ge.s32 	%p1, %r1, %r2;
	@%p1 bra 	$L__BB1_2;
	cvta.to.global.u64 	%rd3, %rd1;
	cvta.to.global.u64 	%rd4, %rd2;
	mul.wide.s32 	%rd5, %r1, 4;
	add.s64 	%rd6, %rd3, %rd5;
	ld.global.f32 	%f1, [%rd6];
	add.s64 	%rd7, %rd4, %rd5;
	ld.global.f32 	%f2, [%rd7];
	mul.f32 	%f3, %f1, %f2;
	st.global.f32 	[%rd6], %f3;
$L__BB1_2:
	ret;

}
	// .globl	_Z11sqrt_kernelPfi
.visible .entry _Z11sqrt_kernelPfi(
	.param .u64 .ptr .align 1 _Z11sqrt_kernelPfi_param_0,
	.param .u32 _Z11sqrt_kernelPfi_param_1
)
{
	.reg .pred 	%p<2>;
	.reg .b32 	%r<6>;
	.reg .b32 	%f<3>;
	.reg .b64 	%rd<5>;

	ld.param.u64 	%rd1, [_Z11sqrt_kernelPfi_param_0];
	ld.param.u32 	%r2, [_Z11sqrt_kernelPfi_param_1];
	mov.u32 	%r3, %ctaid.x;
	mov.u32 	%r4, %ntid.x;
	mov.u32 	%r5, %tid.x;
	mad.lo.s32 	%r1, %r3, %r4, %r5;
	setp.ge.s32 	%p1, %r1, %r2;
	@%p1 bra 	$L__BB2_2;
	cvta.to.global.u64 	%rd2, %rd1;
	mul.wide.s32 	%rd3, %r1, 4;
	add.s64 	%rd4, %rd2, %rd3;
	ld.global.f32 	%f1, [%rd4];
	sqrt.rn.f32 	%f2, %f1;
	st.global.f32 	[%rd4], %f2;
$L__BB2_2:
	ret;

}
	// .globl	_Z25fused_add_mul_sqrt_kernelPfS_S_S_i
.visible .entry _Z25fused_add_mul_sqrt_kernelPfS_S_S_i(
	.param .u64 .ptr .align 1 _Z25fused_add_mul_sqrt_kernelPfS_S_S_i_param_0,
	.param .u64 .ptr .align 1 _Z25fused_add_mul_sqrt_kernelPfS_S_S_i_param_1,
	.param .u64 .ptr .align 1 _Z25fused_add_mul_sqrt_kernelPfS_S_S_i_param_2,
	.param .u64 .ptr .align 1 _Z25fused_add_mul_sqrt_kernelPfS_S_S_i_param_3,
	.param .u32 _Z25fused_add_mul_sqrt_kernelPfS_S_S_i_param_4
)
{
	.reg .pred 	%p<2>;
	.reg .b32 	%r<6>;
	.reg .b32 	%f<7>;
	.reg .b64 	%rd<14>;

	ld.param.u64 	%rd1, [_Z25fused_add_mul_sqrt_kernelPfS_S_S_i_param_0];
	ld.param.u64 	%rd2, [_Z25fused_add_mul_sqrt_kernelPfS_S_S_i_param_1];
	ld.param.u64 	%rd3, [_Z25fused_add_mul_sqrt_kernelPfS_S_S_i_param_2];
	ld.param.u64 	%rd4, [_Z25fused_add_mul_sqrt_kernelPfS_S_S_i_param_3];
	ld.param.u32 	%r2, [_Z25fused_add_mul_sqrt_kernelPfS_S_S_i_param_4];
	mov.u32 	%r3, %ctaid.x;
	mov.u32 	%r4, %ntid.x;
	mov.u32 	%r5, %tid.x;
	mad.lo.s32 	%r1, %r3, %r4, %r5;
	setp.ge.s32 	%p1, %r1, %r2;
	@%p1 bra 	$L__BB3_2;
	cvta.to.global.u64 	%rd5, %rd1;
	cvta.to.global.u64 	%rd6, %rd2;
	cvta.to.global.u64 	%rd7, %rd3;
	cvta.to.global.u64 	%rd8, %rd4;
	mul.wide.s32 	%rd9, %r1, 4;
	add.s64 	%rd10, %rd5, %rd9;
	ld.global.f32 	%f1, [%rd10];
	add.s64 	%rd11, %rd6, %rd9;
	ld.global.f32 	%f2, [%rd11];
	add.f32 	%f3, %f1, %f2;
	add.s64 	%rd12, %rd7, %rd9;
	ld.global.f32 	%f4, [%rd12];
	mul.f32 	%f5, %f3, %f4;
	sqrt.rn.f32 	%f6, %f5;
	add.s64 	%rd13, %rd8, %rd9;
	st.global.f32 	[%rd13], %f6;
$L__BB3_2:
	ret;

}
	// .globl	_Z20fused_gemm_bias_reluPfS_S_S_iiiff
.visible .entry _Z20fused_gemm_bias_reluPfS_S_S_iiiff(
	.param .u64 .ptr .align 1 _Z20fused_gemm_bias_reluPfS_S_S_iiiff_param_0,
	.param .u64 .ptr .align 1 _Z20fused_gemm_bias_reluPfS_S_S_iiiff_param_1,
	.param .u64 .ptr .align 1 _Z20fused_gemm_bias_reluPfS_S_S_iiiff_param_2,
	.param .u64 .ptr .align 1 _Z20fused_gemm_bias_reluPfS_S_S_iiiff_param_3,
	.param .u32 _Z20fused_gemm_bias_reluPfS_S_S_iiiff_param_4,
	.param .u32 _Z20fused_gemm_bias_reluPfS_S_S_iiiff_param_5,
	.param .u32 _Z20fused_gemm_bias_reluPfS_S_S_iiiff_param_6,
	.param .f32 _Z20fused_gemm_bias_reluPfS_S_S_iiiff_param_7,
	.param .f32 _Z20fused_gemm_bias_reluPfS_S_S_iiiff_param_8
)
{
	.reg .pred 	%p<12>;
	.reg .b32 	%r<43>;
	.reg .b32 	%f<71>;
	.reg .b64 	%rd<17>;
	// demoted variable
	.shared .align 4 .b8 _ZZ20fused_gemm_bias_reluPfS_S_S_iiiffE2As[1024];
	// demoted variable
	.shared .align 4 .b8 _ZZ20fused_gemm_bias_reluPfS_S_S_iiiffE2Bs[1024];
	ld.param.u64 	%rd4, [_Z20fused_gemm_bias_reluPfS_S_S_iiiff_param_0];
	ld.param.u64 	%rd5, [_Z20fused_gemm_bias_reluPfS_S_S_iiiff_param_1];
	ld.param.u64 	%rd6, [_Z20fused_gemm_bias_reluPfS_S_S_iiiff_param_2];
	ld.param.u64 	%rd7, [_Z20fused_gemm_bias_reluPfS_S_S_iiiff_param_3];
	ld.param.u32 	%r24, [_Z20fused_gemm_bias_reluPfS_S_S_iiiff_param_4];
	ld.param.u32 	%r25, [_Z20fused_gemm_bias_reluPfS_S_S_iiiff_param_5];
	ld.param.u32 	%r26, [_Z20fused_gemm_bias_reluPfS_S_S_iiiff_param_6];
	ld.param.f32 	%f8, [_Z20fused_gemm_bias_reluPfS_S_S_iiiff_param_7];
	ld.param.f32 	%f9, [_Z20fused_gemm_bias_reluPfS_S_S_iiiff_param_8];
	mov.u32 	%r27, %ctaid.x;
	mov.u32 	%r28, %ctaid.y;
	mov.u32 	%r38, %tid.x;
	mov.u32 	%r40, %tid.y;
	shl.b32 	%r29, %r28, 4;
	add.s32 	%r3, %r29, %r40;
	shl.b32 	%r4, %r27, 4;
	add.s32 	%r5, %r4, %r38;
	setp.lt.s32 	%p1, %r26, 1;
	mov.f32 	%f70, 0f00000000;
	@%p1 bra 	$L__BB4_7;
	add.s32 	%r30, %r26, 15;
	shr.u32 	%r31, %r30, 4;
	shl.b32 	%r32, %r40, 6;
	mov.u32 	%r33, _ZZ20fused_gemm_bias_reluPfS_S_S_iiiffE2As;
	add.s32 	%r6, %r33, %r32;
	shl.b32 	%r34, %r38, 2;
	add.s32 	%r7, %r6, %r34;
	mov.u32 	%r35, _ZZ20fused_gemm_bias_reluPfS_S_S_iiiffE2Bs;
	add.s32 	%r9, %r35, %r34;
	add.s32 	%r8, %r9, %r32;
	neg.s32 	%r42, %r31;
	mad.lo.s32 	%r36, %r40, %r25, %r38;
	add.s32 	%r41, %r36, %r4;
	shl.b32 	%r12, %r25, 4;
	mad.lo.s32 	%r39, %r26, %r3, %r38;
	cvta.to.global.u64 	%rd1, %rd4;
	cvta.to.global.u64 	%rd2, %rd5;
	mov.f32 	%f70, 0f00000000;
$L__BB4_2:
	setp.ge.s32 	%p2, %r3, %r24;
	mul.wide.s32 	%rd8, %r39, 4;
	add.s64 	%rd3, %rd1, %rd8;
	setp.ge.s32 	%p3, %r38, %r26;
	mov.f32 	%f68, 0f00000000;
	or.pred  	%p4, %p2, %p3;
	@%p4 bra 	$L__BB4_4;
	ld.global.f32 	%f68, [%rd3];
$L__BB4_4:
	setp.ge.s32 	%p5, %r5, %r25;
	st.shared.f32 	[%r7], %f68;
	setp.ge.s32 	%p6, %r40, %r26;
	mov.f32 	%f69, 0f00000000;
	or.pred  	%p7, %p6, %p5;
	@%p7 bra 	$L__BB4_6;
	mul.wide.s32 	%rd9, %r41, 4;
	add.s64 	%rd10, %rd2, %rd9;
	ld.global.f32 	%f69, [%rd10];
$L__BB4_6:
	st.shared.f32 	[%r8], %f69;
	bar.sync 	0;
	ld.shared.f32 	%f14, [%r6];
	ld.shared.f32 	%f15, [%r9];
	fma.rn.f32 	%f16, %f14, %f15, %f70;
	ld.shared.f32 	%f17, [%r6+4];
	ld.shared.f32 	%f18, [%r9+64];
	fma.rn.f32 	%f19, %f17, %f18, %f16;
	ld.shared.f32 	%f20, [%r6+8];
	ld.shared.f32 	%f21, [%r9+128];
	fma.rn.f32 	%f22, %f20, %f21, %f19;
	ld.shared.f32 	%f23, [%r6+12];
	ld.shared.f32 	%f24, [%r9+192];
	fma.rn.f32 	%f25, %f23, %f24, %f22;
	ld.shared.f32 	%f26, [%r6+16];
	ld.shared.f32 	%f27, [%r9+256];
	fma.rn.f32 	%f28, %f26, %f27, %f25;
	ld.shared.f32 	%f29, [%r6+20];
	ld.shared.f32 	%f30, [%r9+320];
	fma.rn.f32 	%f31, %f29, %f30, %f28;
	ld.shared.f32 	%f32, [%r6+24];
	ld.shared.f32 	%f33, [%r9+384];
	fma.rn.f32 	%f34, %f32, %f33, %f31;
	ld.shared.f32 	%f35, [%r6+28];
	ld.shared.f32 	%f36, [%r9+448];
	fma.rn.f32 	%f37, %f35, %f36, %f34;
	ld.shared.f32 	%f38, [%r6+32];
	ld.shared.f32 	%f39, [%r9+512];
	fma.rn.f32 	%f40, %f38, %f39, %f37;
	ld.shared.f32 	%f41, [%r6+36];
	ld.shared.f32 	%f42, [%r9+576];
	fma.rn.f32 	%f43, %f41, %f42, %f40;
	ld.shared.f32 	%f44, [%r6+40];
	ld.shared.f32 	%f45, [%r9+640];
	fma.rn.f32 	%f46, %f44, %f45, %f43;
	ld.shared.f32 	%f47, [%r6+44];
	ld.shared.f32 	%f48, [%r9+704];
	fma.rn.f32 	%f49, %f47, %f48, %f46;
	ld.shared.f32 	%f50, [%r6+48];
	ld.shared.f32 	%f51, [%r9+768];
	fma.rn.f32 	%f52, %f50, %f51, %f49;
	ld.shared.f32 	%f53, [%r6+52];
	ld.shared.f32 	%f54, [%r9+832];
	fma.rn.f32 	%f55, %f53, %f54, %f52;
	ld.shared.f32 	%f56, [%r6+56];
	ld.shared.f32 	%f57, [%r9+896];
	fma.rn.f32 	%f58, %f56, %f57, %f55;
	ld.shared.f32 	%f59, [%r6+60];
	ld.shared.f32 	%f60, [%r9+960];
	fma.rn.f32 	%f70, %f59, %f60, %f58;
	bar.sync 	0;
	add.s32 	%r42, %r42, 1;
	setp.ne.s32 	%p8, %r42, 0;
	add.s32 	%r41, %r41, %r12;
	add.s32 	%r40, %r40, 16;
	add.s32 	%r39, %r39, 16;
	add.s32 	%r38, %r38, 16;
	@%p8 bra 	$L__BB4_2;
$L__BB4_7:
	setp.ge.s32 	%p9, %r3, %r24;
	setp.ge.s32 	%p10, %r5, %r25;
	or.pred  	%p11, %p9, %p10;
	@%p11 bra 	$L__BB4_9;
	mad.lo.s32 	%r37, %r25, %r3, %r5;
	cvta.to.global.u64 	%rd11, %rd6;
	mul.wide.u32 	%rd12, %r37, 4;
	add.s64 	%rd13, %rd11, %rd12;
	ld.global.f32 	%f61, [%rd13];
	mul.f32 	%f62, %f9, %f61;
	fma.rn.f32 	%f63, %f8, %f70, %f62;
	cvta.to.global.u64 	%rd14, %rd7;
	mul.wide.u32 	%rd15, %r5, 4;
	add.s64 	%rd16, %rd14, %rd15;
	ld.global.f32 	%f64, [%rd16];
	add.f32 	%f65, %f64, %f63;
	max.f32 	%f66, %f65, 0f00000000;
	st.global.f32 	[%rd13], %f66;
$L__BB4_9:
	ret;

}
	// .globl	_Z29fused_mean_variance_normalizePfS_i
.visible .entry _Z29fused_mean_variance_normalizePfS_i(
	.param .u64 .ptr .align 1 _Z29fused_mean_variance_normalizePfS_i_param_0,
	.param .u64 .ptr .align 1 _Z29fused_mean_variance_normalizePfS_i_param_1,
	.param .u32 _Z29fused_mean_variance_normalizePfS_i_param_2
)
{
	.reg .pred 	%p<10>;
	.reg .b32 	%r<19>;
	.reg .b32 	%f<27>;
	.reg .b64 	%rd<9>;

	ld.param.u64 	%rd3, [_Z29fused_mean_variance_normalizePfS_i_param_0];
	ld.param.u64 	%rd2, [_Z29fused_mean_variance_normalizePfS_i_param_1];
	ld.param.u32 	%r9, [_Z29fused_mean_variance_normalizePfS_i_param_2];
	cvta.to.global.u64 	%rd4, %rd3;
	mov.u32 	%r1, %tid.x;
	mov.u32 	%r10, %ctaid.x;
	mov.u32 	%r18, %ntid.x;
	mad.lo.s32 	%r3, %r10, %r18, %r1;
	setp.ge.s32 	%p1, %r3, %r9;
	mul.wide.s32 	%rd5, %r3, 4;
	add.s64 	%rd1, %rd4, %rd5;
	mov.f32 	%f25, 0f00000000;
	@%p1 bra 	$L__BB5_2;
	ld.global.f32 	%f25, [%rd1];
$L__BB5_2:
	shl.b32 	%r11, %r1, 2;
	mov.u32 	%r12, sdata;
	add.s32 	%r4, %r12, %r11;
	st.shared.f32 	[%r4], %f25;
	bar.sync 	0;
	setp.lt.u32 	%p2, %r18, 2;
	@%p2 bra 	$L__BB5_7;
	mov.u32 	%r17, %r18;
$L__BB5_4:
	shr.u32 	%r6, %r17, 1;
	setp.ge.u32 	%p3, %r1, %r6;
	@%p3 bra 	$L__BB5_6;
	shl.b32 	%r13, %r6, 2;
	add.s32 	%r14, %r4, %r13;
	ld.shared.f32 	%f8, [%r14];
	ld.shared.f32 	%f9, [%r4];
	add.f32 	%f10, %f8, %f9;
	st.shared.f32 	[%r4], %f10;
$L__BB5_6:
	bar.sync 	0;
	setp.gt.u32 	%p4, %r17, 3;
	mov.u32 	%r17, %r6;
	@%p4 bra 	$L__BB5_4;
$L__BB5_7:
	setp.ge.s32 	%p5, %r3, %r9;
	ld.shared.f32 	%f12, [sdata];
	cvt.rn.f32.s32 	%f3, %r9;
	div.rn.f32 	%f4, %f12, %f3;
	bar.sync 	0;
	mov.f32 	%f26, 0f00000000;
	@%p5 bra 	$L__BB5_9;
	ld.global.f32 	%f13, [%rd1];
	sub.f32 	%f14, %f13, %f4;
	mul.f32 	%f26, %f14, %f14;
$L__BB5_9:
	setp.lt.u32 	%p6, %r18, 2;
	st.shared.f32 	[%r4], %f26;
	bar.sync 	0;
	@%p6 bra 	$L__BB5_13;
$L__BB5_10:
	shr.u32 	%r8, %r18, 1;
	setp.ge.u32 	%p7, %r1, %r8;
	@%p7 bra 	$L__BB5_12;
	shl.b32 	%r15, %r8, 2;
	add.s32 	%r16, %r4, %r15;
	ld.shared.f32 	%f15, [%r16];
	ld.shared.f32 	%f16, [%r4];
	add.f32 	%f17, %f15, %f16;
	st.shared.f32 	[%r4], %f17;
$L__BB5_12:
	bar.sync 	0;
	setp.gt.u32 	%p8, %r18, 3;
	mov.u32 	%r18, %r8;
	@%p8 bra 	$L__BB5_10;
$L__BB5_13:
	setp.ge.s32 	%p9, %r3, %r9;
	@%p9 bra 	$L__BB5_15;
	ld.shared.f32 	%f18, [sdata];
	div.rn.f32 	%f19, %f18, %f3;
	add.f32 	%f20, %f19, 0f322BCC77;
	sqrt.rn.f32 	%f21, %f20;
	ld.global.f32 	%f22, [%rd1];
	sub.f32 	%f23, %f22, %f4;
	div.rn.f32 	%f24, %f23, %f21;
	cvta.to.global.u64 	%rd6, %rd2;
	add.s64 	%rd8, %rd6, %rd5;
	st.global.f32 	[%rd8], %f24;
$L__BB5_15:
	ret;

}


// ===== COMPILED SASS (sm_100) =====

	.target	sm_100

	.elftype	@"ET_EXEC"


//--------------------- .note.nv.tkinfo           --------------------------
	.section	.note.nv.tkinfo,"",@"SHT_NOTE"
	.sectionflags	@"SHF_NOTE_NV_TKINFO"
	.tkinfo
        /*0018*/ 	.word	0x00000002
        /*0030*/ 	.string	""
        /*0030*/ 	.string	"ptxas"
        /*0030*/ 	.string	"Cuda compilation tools, release 13.0, V13.0.88"
        /*0030*/ 	.string	"Build cuda_13.0.r13.0/compiler.36424714_0"
        /*0030*/ 	.string	"-arch sm_100 -m 64 "



//--------------------- .note.nv.cuinfo           --------------------------
	.section	.note.nv.cuinfo,"",@"SHT_NOTE"
	.sectionflags	@"SHF_NOTE_NV_CUINFO"
        /*0018*/ 	.short	0x0002
        /*001a*/ 	.short	0x0064
        /*001c*/ 	.short	0x0082
	.zero		2


//--------------------- .nv.info                  --------------------------
	.section	.nv.info,"",@"SHT_CUDA_INFO"
	.align	4


	//----- nvinfo : EIATTR_REGCOUNT
	.align		4
        /*0000*/ 	.byte	0x04, 0x2f
        /*0002*/ 	.short	(.L_1 - .L_0)
	.align		4
.L_0:
        /*0004*/ 	.word	index@(_Z10add_kernelPfS_S_i)
        /*0008*/ 	.word	0x0000000c


	//----- nvinfo : EIATTR_FRAME_SIZE
	.align		4
.L_1:
        /*000c*/ 	.byte	0x04, 0x11
        /*000e*/ 	.short	(.L_3 - .L_2)
	.align		4
.L_2:
        /*0010*/ 	.word	index@(_Z10add_kernelPfS_S_i)
        /*0014*/ 	.word	0x00000000


	//----- nvinfo : EIATTR_REGCOUNT
	.align		4
.L_3:
        /*0018*/ 	.byte	0x04, 0x2f
        /*001a*/ 	.short	(.L_5 - .L_4)
	.align		4
.L_4:
        /*001c*/ 	.word	index@(_Z15multiply_kernelPfS_i)
        /*0020*/ 	.word	0x0000000a


	//----- nvinfo : EIATTR_FRAME_SIZE
	.align		4
.L_5:
        /*0024*/ 	.byte	0x04, 0x11
        /*0026*/ 	.short	(.L_7 - .L_6)
	.align		4
.L_6:
        /*0028*/ 	.word	index@(_Z15multiply_kernelPfS_i)
        /*002c*/ 	.word	0x00000000


	//----- nvinfo : EIATTR_REGCOUNT
	.align		4
.L_7:
        /*0030*/ 	.byte	0x04, 0x2f
        /*0032*/ 	.short	(.L_9 - .L_8)
	.align		4
.L_8:
        /*0034*/ 	.word	index@(_Z11sqrt_kernelPfi)
        /*0038*/ 	.word	0x0000000c


	//----- nvinfo : EIATTR_FRAME_SIZE
	.align		4
.L_9:
        /*003c*/ 	.byte	0x04, 0x11
        /*003e*/ 	.short	(.L_11 - .L_10)
	.align		4
.L_10:
        /*0040*/ 	.word	index@($__internal_3_$__cuda_sm20_sqrt_rn_f32_slowpath)
        /*0044*/ 	.word	0x00000000


	//----- nvinfo : EIATTR_FRAME_SIZE
	.align		4
.L_11:
        /*0048*/ 	.byte	0x04, 0x11
        /*004a*/ 	.short	(.L_13 - .L_12)
	.align		4
.L_12:
        /*004c*/ 	.word	index@(_Z11sqrt_kernelPfi)
        /*0050*/ 	.word	0x00000000


	//----- nvinfo : EIATTR_REGCOUNT
	.align		4
.L_13:
        /*0054*/ 	.byte	0x04, 0x2f
        /*0056*/ 	.short	(.L_15 - .L_14)
	.align		4
.L_14:
        /*0058*/ 	.word	index@(_Z25fused_add_mul_sqrt_kernelPfS_S_S_i)
        /*005c*/ 	.word	0x0000000d


	//----- nvinfo : EIATTR_FRAME_SIZE
	.align		4
.L_15:
        /*0060*/ 	.byte	0x04, 0x11
        /*0062*/ 	.short	(.L_17 - .L_16)
	.align		4
.L_16:
        /*0064*/ 	.word	index@($__internal_2_$__cuda_sm20_sqrt_rn_f32_slowpath)
        /*0068*/ 	.word	0x00000000


	//----- nvinfo : EIATTR_FRAME_SIZE
	.align		4
.L_17:
        /*006c*/ 	.byte	0x04, 0x11
        /*006e*/ 	.short	(.L_19 - .L_18)
	.align		4
.L_18:
        /*0070*/ 	.word	index@(_Z25fused_add_mul_sqrt_kernelPfS_S_S_i)
        /*0074*/ 	.word	0x00000000


	//----- nvinfo : EIATTR_REGCOUNT
	.align		4
.L_19:
        /*0078*/ 	.byte	0x04, 0x2f
        /*007a*/ 	.short	(.L_21 - .L_20)
	.align		4
.L_20:
        /*007c*/ 	.word	index@(_Z20fused_gemm_bias_reluPfS_S_S_iiiff)
        /*0080*/ 	.word	0x00000020


	//----- nvinfo : EIATTR_FRAME_SIZE
	.align		4
.L_21:
        /*0084*/ 	.byte	0x04, 0x11
        /*0086*/ 	.short	(.L_23 - .L_22)
	.align		4
.L_22:
        /*0088*/ 	.word	index@(_Z20fused_gemm_bias_reluPfS_S_S_iiiff)
        /*008c*/ 	.word	0x00000000


	//----- nvinfo : EIATTR_REGCOUNT
	.align		4
.L_23:
        /*0090*/ 	.byte	0x04, 0x2f
        /*0092*/ 	.short	(.L_25 - .L_24)
	.align		4
.L_24:
        /*0094*/ 	.word	index@(_Z29fused_mean_variance_normalizePfS_i)
        /*0098*/ 	.word	0x00000015


	//----- nvinfo : EIATTR_FRAME_SIZE
	.align		4
.L_25:
        /*009c*/ 	.byte	0x04, 0x11
        /*009e*/ 	.short	(.L_27 - .L_26)
	.align		4
.L_26:
        /*00a0*/ 	.word	index@($__internal_1_$__cuda_sm3x_div_rn_noftz_f32_slowpath)
        /*00a4*/ 	.word	0x00000000


	//----- nvinfo : EIATTR_FRAME_SIZE
	.align		4
.L_27:
        /*00a8*/ 	.byte	0x04, 0x11
        /*00aa*/ 	.short	(.L_29 - .L_28)
	.align		4
.L_28:
        /*00ac*/ 	.word	index@($__internal_0_$__cuda_sm20_sqrt_rn_f32_slowpath)
        /*00b0*/ 	.word	0x00000000


	//----- nvinfo : EIATTR_FRAME_SIZE
	.align		4
.L_29:
        /*00b4*/ 	.byte	0x04, 0x11
        /*00b6*/ 	.short	(.L_31 - .L_30)
	.align		4
.L_30:
        /*00b8*/ 	.word	index@(_Z29fused_mean_variance_normalizePfS_i)
        /*00bc*/ 	.word	0x00000000


	//----- nvinfo : EIATTR_MIN_STACK_SIZE
	.align		4
.L_31:
        /*00c0*/ 	.byte	0x04, 0x12
        /*00c2*/ 	.short	(.L_33 - .L_32)
	.align		4
.L_32:
        /*00c4*/ 	.word	index@(_Z29fused_mean_variance_normalizePfS_i)
        /*00c8*/ 	.word	0x00000000


	//----- nvinfo : EIATTR_MIN_STACK_SIZE
	.align		4
.L_33:
        /*00cc*/ 	.byte	0x04, 0x12
        /*00ce*/ 	.short	(.L_35 - .L_34)
	.align		4
.L_34:
        /*00d0*/ 	.word	index@(_Z20fused_gemm_bias_reluPfS_S_S_iiiff)
        /*00d4*/ 	.word	0x00000000


	//----- nvinfo : EIATTR_MIN_STACK_SIZE
	.align		4
.L_35:
        /*00d8*/ 	.byte	0x04, 0x12
        /*00da*/ 	.short	(.L_37 - .L_36)
	.align		4
.L_36:
        /*00dc*/ 	.word	index@(_Z25fused_add_mul_sqrt_kernelPfS_S_S_i)
        /*00e0*/ 	.word	0x00000000


	//----- nvinfo : EIATTR_MIN_STACK_SIZE
	.align		4
.L_37:
        /*00e4*/ 	.byte	0x04, 0x12
        /*00e6*/ 	.short	(.L_39 - .L_38)
	.align		4
.L_38:
        /*00e8*/ 	.word	index@(_Z11sqrt_kernelPfi)
        /*00ec*/ 	.word	0x00000000


	//----- nvinfo : EIATTR_MIN_STACK_SIZE
	.align		4
.L_39:
        /*00f0*/ 	.byte	0x04, 0x12
        /*00f2*/ 	.short	(.L_41 - .L_40)
	.align		4
.L_40:
        /*00f4*/ 	.word	index@(_Z15multiply_kernelPfS_i)
        /*00f8*/ 	.word	0x00000000


	//----- nvinfo : EIATTR_MIN_STACK_SIZE
	.align		4
.L_41:
        /*00fc*/ 	.byte	0x04, 0x12
        /*00fe*/ 	.short	(.L_43 - .L_42)
	.align		4
.L_42:
        /*0100*/ 	.word	index@(_Z10add_kernelPfS_S_i)
        /*0104*/ 	.word	0x00000000
.L_43:


//--------------------- .nv.compat                --------------------------
	.section	.nv.compat,"",@"SHT_CUDA_COMPAT_INFO"
	.align	4
        /*0000*/ 	.byte	0x02, 0x09, 0x00, 0x00, 0x02, 0x02, 0x01, 0x00, 0x02, 0x05, 0x05, 0x00, 0x03, 0x07, 0x01, 0x01
        /*0010*/ 	.byte	0x02, 0x03, 0x00, 0x00, 0x02, 0x06, 0x01, 0x00, 0x04, 0x0b, 0x08, 0x00, 0x01, 0x00, 0x00, 0x00
        /*0020*/ 	.byte	0x00, 0x00, 0x00, 0x00


//--------------------- .nv.info._Z29fused_mean_variance_normalizePfS_i --------------------------
	.section	.nv.info._Z29fused_mean_variance_normalizePfS_i,"",@"SHT_CUDA_INFO"
	.sectionflags	@""
	.align	4


	//----- nvinfo : EIATTR_CUDA_API_VERSION
	.align		4
        /*0000*/ 	.byte	0x04, 0x37
        /*0002*/ 	.short	(.L_45 - .L_44)
.L_44:
        /*0004*/ 	.word	0x00000082


	//----- nvinfo : EIATTR_KPARAM_INFO
	.align		4
.L_45:
        /*0008*/ 	.byte	0x04, 0x17
        /*000a*/ 	.short	(.L_47 - .L_46)
.L_46:
        /*000c*/ 	.word	0x00000000
        /*0010*/ 	.short	0x0002
        /*0012*/ 	.short	0x0010
        /*0014*/ 	.byte	0x00, 0xf0, 0x11, 0x00


	//----- nvinfo : EIATTR_KPARAM_INFO
	.align		4
.L_47:
        /*0018*/ 	.byte	0x04, 0x17
        /*001a*/ 	.short	(.L_49 - .L_48)
.L_48:
        /*001c*/ 	.word	0x00000000
        /*0020*/ 	.short	0x0001
        /*0022*/ 	.short	0x0008
        /*0024*/ 	.byte	0x00, 0xf5, 0x21, 0x00


	//----- nvinfo : EIATTR_KPARAM_INFO
	.align		4
.L_49:
        /*0028*/ 	.byte	0x04, 0x17
        /*002a*/ 	.short	(.L_51 - .L_50)
.L_50:
        /*002c*/ 	.word	0x00000000
        /*0030*/ 	.short	0x0000
        /*0032*/ 	.short	0x0000
        /*0034*/ 	.byte	0x00, 0xf5, 0x21, 0x00


	//----- nvinfo : EIATTR_SPARSE_MMA_MASK
	.align		4
.L_51:
        /*0038*/ 	.byte	0x03, 0x50
        /*003a*/ 	.short	0x0000


	//----- nvinfo : EIATTR_MAXREG_COUNT
	.align		4
        /*003c*/ 	.byte	0x03, 0x1b
        /*003e*/ 	.short	0x00ff


	//----- nvinfo : EIATTR_NUM_BARRIERS
	.align		4
        /*0040*/ 	.byte	0x02, 0x4c
        /*0042*/ 	.byte	0x01
	.zero		1


	//----- nvinfo : EIATTR_MERCURY_ISA_VERSION
	.align		4
        /*0044*/ 	.byte	0x03, 0x5f
        /*0046*/ 	.short	0x0101


	//----- nvinfo : EIATTR_VRC_CTA_INIT_COUNT
	.align		4
        /*0048*/ 	.byte	0x02, 0x4a
	.zero		1
	.zero		1


	//----- nvinfo : EIATTR_EXIT_INSTR_OFFSETS
	.align		4
        /*004c*/ 	.byte	0x04, 0x1c
        /*004e*/ 	.short	(.L_53 - .L_52)


	//   ....[0]....
.L_52:
        /*0050*/ 	.word	0x000004b0


	//   ....[1]....
        /*0054*/ 	.word	0x000007b0


	//----- nvinfo : EIATTR_CRS_STACK_SIZE
	.align		4
.L_53:
        /*0058*/ 	.byte	0x04, 0x1e
        /*005a*/ 	.short	(.L_55 - .L_54)
.L_54:
        /*005c*/ 	.word	0x00000000


	//----- nvinfo : EIATTR_CBANK_PARAM_SIZE
	.align		4
.L_55:
        /*0060*/ 	.byte	0x03, 0x19
        /*0062*/ 	.short	0x0014


	//----- nvinfo : EIATTR_PARAM_CBANK
	.align		4
        /*0064*/ 	.byte	0x04, 0x0a
        /*0066*/ 	.short	(.L_57 - .L_56)
	.align		4
.L_56:
        /*0068*/ 	.word	index@(.nv.constant0._Z29fused_mean_variance_normalizePfS_i)
        /*006c*/ 	.short	0x0380
        /*006e*/ 	.short	0x0014


	//----- nvinfo : EIATTR_SW_WAR
	.align		4
.L_57:
        /*0070*/ 	.byte	0x04, 0x36
        /*0072*/ 	.short	(.L_59 - .L_58)
.L_58:
        /*0074*/ 	.word	0x00000008
.L_59:


//--------------------- .nv.info._Z20fused_gemm_bias_reluPfS_S_S_iiiff --------------------------
	.section	.nv.info._Z20fused_gemm_bias_reluPfS_S_S_iiiff,"",@"SHT_CUDA_INFO"
	.sectionflags	@""
	.align	4


	//----- nvinfo : EIATTR_CUDA_API_VERSION
	.align		4
        /*0000*/ 	.byte	0x04, 0x37
        /*0002*/ 	.short	(.L_61 - .L_60)
.L_60:
        /*0004*/ 	.word	0x00000082


	//----- nvinfo : EIATTR_KPARAM_INFO
	.align		4
.L_61:
        /*0008*/ 	.byte	0x04, 0x17
        /*000a*/ 	.short	(.L_63 - .L_62)
.L_62:
        /*000c*/ 	.word	0x00000000
        /*0010*/ 	.short	0x0008
        /*0012*/ 	.short	0x0030
        /*0014*/ 	.byte	0x00, 0xf0, 0x11, 0x00


	//----- nvinfo : EIATTR_KPARAM_INFO
	.align		4
.L_63:
        /*0018*/ 	.byte	0x04, 0x17
        /*001a*/ 	.short	(.L_65 - .L_64)
.L_64:
        /*001c*/ 	.word	0x00000000
        /*0020*/ 	.short	0x0007
        /*0022*/ 	.short	0x002c
        /*0024*/ 	.byte	0x00, 0xf0, 0x11, 0x00


	//----- nvinfo : EIATTR_KPARAM_INFO
	.align		4
.L_65:
        /*0028*/ 	.byte	0x04, 0x17
        /*002a*/ 	.short	(.L_67 - .L_66)
.L_66:
        /*002c*/ 	.word	0x00000000
        /*0030*/ 	.short	0x0006
        /*0032*/ 	.short	0x0028
        /*0034*/ 	.byte	0x00, 0xf0, 0x11, 0x00


	//----- nvinfo : EIATTR_KPARAM_INFO
	.align		4
.L_67:
        /*0038*/ 	.byte	0x04, 0x17
        /*003a*/ 	.short	(.L_69 - .L_68)
.L_68:
        /*003c*/ 	.word	0x00000000
        /*0040*/ 	.short	0x0005
        /*0042*/ 	.short	0x0024
        /*0044*/ 	.byte	0x00, 0xf0, 0x11, 0x00


	//----- nvinfo : EIATTR_KPARAM_INFO
	.align		4
.L_69:
        /*0048*/ 	.byte	0x04, 0x17
        /*004a*/ 	.short	(.L_71 - .L_70)
.L_70:
        /*004c*/ 	.word	0x00000000
        /*0050*/ 	.short	0x0004
        /*0052*/ 	.short	0x0020
        /*0054*/ 	.byte	0x00, 0xf0, 0x11, 0x00


	//----- nvinfo : EIATTR_KPARAM_INFO
	.align		4
.L_71:
        /*0058*/ 	.byte	0x04, 0x17
        /*005a*/ 	.short	(.L_73 - .L_72)
.L_72:
        /*005c*/ 	.word	0x00000000
        /*0060*/ 	.short	0x0003
        /*0062*/ 	.short	0x0018
        /*0064*/ 	.byte	0x00, 0xf5, 0x21, 0x00


	//----- nvinfo : EIATTR_KPARAM_INFO
	.align		4
.L_73:
        /*0068*/ 	.byte	0x04, 0x17
        /*006a*/ 	.short	(.L_75 - .L_74)
.L_74:
        /*006c*/ 	.word	0x00000000
        /*0070*/ 	.short	0x0002
        /*0072*/ 	.short	0x0010
        /*0074*/ 	.byte	0x00, 0xf5, 0x21, 0x00


	//----- nvinfo : EIATTR_KPARAM_INFO
	.align		4
.L_75:
        /*0078*/ 	.byte	0x04, 0x17
        /*007a*/ 	.short	(.L_77 - .L_76)
.L_76:
        /*007c*/ 	.word	0x00000000
        /*0080*/ 	.short	0x0001
        /*0082*/ 	.short	0x0008
        /*0084*/ 	.byte	0x00, 0xf5, 0x21, 0x00


	//----- nvinfo : EIATTR_KPARAM_INFO
	.align		4
.L_77:
        /*0088*/ 	.byte	0x04, 0x17
        /*008a*/ 	.short	(.L_79 - .L_78)
.L_78:
        /*008c*/ 	.word	0x00000000
        /*0090*/ 	.short	0x0000
        /*0092*/ 	.short	0x0000
        /*0094*/ 	.byte	0x00, 0xf5, 0x21, 0x00


	//----- nvinfo : EIATTR_SPARSE_MMA_MASK
	.align		4
.L_79:
        /*0098*/ 	.byte	0x03, 0x50
        /*009a*/ 	.short	0x0000


	//----- nvinfo : EIATTR_MAXREG_COUNT
	.align		4
        /*009c*/ 	.byte	0x03, 0x1b
        /*009e*/ 	.short	0x00ff


	//----- nvinfo : EIATTR_NUM_BARRIERS
	.align		4
        /*00a0*/ 	.byte	0x02, 0x4c
        /*00a2*/ 	.byte	0x01
	.zero		1


	//----- nvinfo : EIATTR_MERCURY_ISA_VERSION
	.align		4
        /*00a4*/ 	.byte	0x03, 0x5f
        /*00a6*/ 	.short	0x0101


	//----- nvinfo : EIATTR_VRC_CTA_INIT_COUNT
	.align		4
        /*00a8*/ 	.byte	0x02, 0x4a
	.zero		1
	.zero		1


	//----- nvinfo : EIATTR_EXIT_INSTR_OFFSETS
	.align		4
        /*00ac*/ 	.byte	0x04, 0x1c
        /*00ae*/ 	.short	(.L_81 - .L_80)


	//   ....[0]....
.L_80:
        /*00b0*/ 	.word	0x000005e0


	//   ....[1]....
        /*00b4*/ 	.word	0x000006d0


	//----- nvinfo : EIATTR_CBANK_PARAM_SIZE
	.align		4
.L_81:
        /*00b8*/ 	.byte	0x03, 0x19
        /*00ba*/ 	.short	0x0034


	//----- nvinfo : EIATTR_PARAM_CBANK
	.align		4
        /*00bc*/ 	.byte	0x04, 0x0a
        /*00be*/ 	.short	(.L_83 - .L_82)
	.align		4
.L_82:
        /*00c0*/ 	.word	index@(.nv.constant0._Z20fused_gemm_bias_reluPfS_S_S_iiiff)
        /*00c4*/ 	.short	0x0380
        /*00c6*/ 	.short	0x0034


	//----- nvinfo : EIATTR_SW_WAR
	.align		4
.L_83:
        /*00c8*/ 	.byte	0x04, 0x36
        /*00ca*/ 	.short	(.L_85 - .L_84)
.L_84:
        /*00cc*/ 	.word	0x00000008
.L_85:


//--------------------- .nv.info._Z25fused_add_mul_sqrt_kernelPfS_S_S_i --------------------------
	.section	.nv.info._Z25fused_add_mul_sqrt_kernelPfS_S_S_i,"",@"SHT_CUDA_INFO"
	.sectionflags	@""
	.align	4


	//----- nvinfo : EIATTR_CUDA_API_VERSION
	.align		4
        /*0000*/ 	.byte	0x04, 0x37
        /*0002*/ 	.short	(.L_87 - .L_86)
.L_86:
        /*0004*/ 	.word	0x00000082


	//----- nvinfo : EIATTR_KPARAM_INFO
	.align		4
.L_87:
        /*0008*/ 	.byte	0x04, 0x17
        /*000a*/ 	.short	(.L_89 - .L_88)
.L_88:
        /*000c*/ 	.word	0x00000000
        /*0010*/ 	.short	0x0004
        /*0012*/ 	.short	0x0020
        /*0014*/ 	.byte	0x00, 0xf0, 0x11, 0x00


	//----- nvinfo : EIATTR_KPARAM_INFO
	.align		4
.L_89:
        /*0018*/ 	.byte	0x04, 0x17
        /*001a*/ 	.short	(.L_91 - .L_90)
.L_90:
        /*001c*/ 	.word	0x00000000
        /*0020*/ 	.short	0x0003
        /*0022*/ 	.short	0x0018
        /*0024*/ 	.byte	0x00, 0xf5, 0x21, 0x00


	//----- nvinfo : EIATTR_KPARAM_INFO
	.align		4
.L_91:
        /*0028*/ 	.byte	0x04, 0x17
        /*002a*/ 	.short	(.L_93 - .L_92)
.L_92:
        /*002c*/ 	.word	0x00000000
        /*0030*/ 	.short	0x0002
        /*0032*/ 	.short	0x0010
        /*0034*/ 	.byte	0x00, 0xf5, 0x21, 0x00


	//----- nvinfo : EIATTR_KPARAM_INFO
	.align		4
.L_93:
        /*0038*/ 	.byte	0x04, 0x17
        /*003a*/ 	.short	(.L_95 - .L_94)
.L_94:
        /*003c*/ 	.word	0x00000000
        /*0040*/ 	.short	0x0001
        /*0042*/ 	.short	0x0008
        /*0044*/ 	.byte	0x00, 0xf5, 0x21, 0x00


	//----- nvinfo : EIATTR_KPARAM_INFO
	.align		4
.L_95:
        /*0048*/ 	.byte	0x04, 0x17
        /*004a*/ 	.short	(.L_97 - .L_96)
.L_96:
        /*004c*/ 	.word	0x00000000
        /*0050*/ 	.short	0x0000
        /*0052*/ 	.short	0x0000
        /*0054*/ 	.byte	0x00, 0xf5, 0x21, 0x00


	//----- nvinfo : EIATTR_SPARSE_MMA_MASK
	.align		4
.L_97:
        /*0058*/ 	.byte	0x03, 0x50
        /*005a*/ 	.short	0x0000


	//----- nvinfo : EIATTR_MAXREG_COUNT
	.align		4
        /*005c*/ 	.byte	0x03, 0x1b
        /*005e*/ 	.short	0x00ff


	//----- nvinfo : EIATTR_MERCURY_ISA_VERSION
	.align		4
        /*0060*/ 	.byte	0x03, 0x5f
        /*0062*/ 	.short	0x0101


	//----- nvinfo : EIATTR_VRC_CTA_INIT_COUNT
	.align		4
        /*0064*/ 	.byte	0x02, 0x4a
	.zero		1
	.zero		1


	//----- nvinfo : EIATTR_EXIT_INSTR_OFFSETS
	.align		4
        /*0068*/ 	.byte	0x04, 0x1c
        /*006a*/ 	.short	(.L_99 - .L_98)


	//   ....[0]....
.L_98:
        /*006c*/ 	.word	0x00000070


	//   ....[1]....
        /*0070*/ 	.word	0x00000250


	//----- nvinfo : EIATTR_CRS_STACK_SIZE
	.align		4
.L_99:
        /*0074*/ 	.byte	0x04, 0x1e
        /*0076*/ 	.short	(.L_101 - .L_100)
.L_100:
        /*0078*/ 	.word	0x00000000


	//----- nvinfo : EIATTR_CBANK_PARAM_SIZE
	.align		4
.L_101:
        /*007c*/ 	.byte	0x03, 0x19
        /*007e*/ 	.short	0x0024


	//----- nvinfo : EIATTR_PARAM_CBANK
	.align		4
        /*0080*/ 	.byte	0x04, 0x0a
        /*0082*/ 	.short	(.L_103 - .L_102)
	.align		4
.L_102:
        /*0084*/ 	.word	index@(.nv.constant0._Z25fused_add_mul_sqrt_kernelPfS_S_S_i)
        /*0088*/ 	.short	0x0380
        /*008a*/ 	.short	0x0024


	//----- nvinfo : EIATTR_SW_WAR
	.align		4
.L_103:
        /*008c*/ 	.byte	0x04, 0x36
        /*008e*/ 	.short	(.L_105 - .L_104)
.L_104:
        /*0090*/ 	.word	0x00000008
.L_105:


//--------------------- .nv.info._Z11sqrt_kernelPfi --------------------------
	.section	.nv.info._Z11sqrt_kernelPfi,"",@"SHT_CUDA_INFO"
	.sectionflags	@""
	.align	4


	//----- nvinfo : EIATTR_CUDA_API_VERSION
	.align		4
        /*0000*/ 	.byte	0x04, 0x37
        /*0002*/ 	.short	(.L_107 - .L_106)
.L_106:
        /*0004*/ 	.word	0x00000082


	//----- nvinfo : EIATTR_KPARAM_INFO
	.align		4
.L_107:
        /*0008*/ 	.byte	0x04, 0x17
        /*000a*/ 	.short	(.L_109 - .L_108)
.L_108:
        /*000c*/ 	.word	0x00000000
        /*0010*/ 	.short	0x0001
        /*0012*/ 	.short	0x0008
        /*0014*/ 	.byte	0x00, 0xf0, 0x11, 0x00


	//----- nvinfo : EIATTR_KPARAM_INFO
	.align		4
.L_109:
        /*0018*/ 	.byte	0x04, 0x17
        /*001a*/ 	.short	(.L_111 - .L_110)
.L_110:
        /*001c*/ 	.word	0x00000000
        /*0020*/ 	.short	0x0000
        /*0022*/ 	.short	0x0000
        /*0024*/ 	.byte	0x00, 0xf5, 0x21, 0x00


	//----- nvinfo : EIATTR_SPARSE_MMA_MASK
	.align		4
.L_111:
        /*0028*/ 	.byte	0x03, 0x50
        /*002a*/ 	.short	0x0000


	//----- nvinfo : EIATTR_MAXREG_COUNT
	.align		4
        /*002c*/ 	.byte	0x03, 0x1b
        /*002e*/ 	.short	0x00ff


	//----- nvinfo : EIATTR_MERCURY_ISA_VERSION
	.align		4
        /*0030*/ 	.byte	0x03, 0x5f
        /*0032*/ 	.short	0x0101


	//----- nvinfo : EIATTR_VRC_CTA_INIT_COUNT
	.align		4
        /*0034*/ 	.byte	0x02, 0x4a
	.zero		1
	.zero		1


	//----- nvinfo : EIATTR_EXIT_INSTR_OFFSETS
	.align		4
        /*0038*/ 	.byte	0x04, 0x1c
        /*003a*/ 	.short	(.L_113 - .L_112)


	//   ....[0]....
.L_112:
        /*003c*/ 	.word	0x00000070


	//   ....[1]....
        /*0040*/ 	.word	0x000001b0


	//----- nvinfo : EIATTR_CRS_STACK_SIZE
	.align		4
.L_113:
        /*0044*/ 	.byte	0x04, 0x1e
        /*0046*/ 	.short	(.L_115 - .L_114)
.L_114:
        /*0048*/ 	.word	0x00000000


	//----- nvinfo : EIATTR_CBANK_PARAM_SIZE
	.align		4
.L_115:
        /*004c*/ 	.byte	0x03, 0x19
        /*004e*/ 	.short	0x000c


	//----- nvinfo : EIATTR_PARAM_CBANK
	.align		4
        /*0050*/ 	.byte	0x04, 0x0a
        /*0052*/ 	.short	(.L_117 - .L_116)
	.align		4
.L_116:
        /*0054*/ 	.word	index@(.nv.constant0._Z11sqrt_kernelPfi)
        /*0058*/ 	.short	0x0380
        /*005a*/ 	.short	0x000c


	//----- nvinfo : EIATTR_SW_WAR
	.align		4
.L_117:
        /*005c*/ 	.byte	0x04, 0x36
        /*005e*/ 	.short	(.L_119 - .L_118)
.L_118:
        /*0060*/ 	.word	0x00000008
.L_119:


//--------------------- .nv.info._Z15multiply_kernelPfS_i --------------------------
	.section	.nv.info._Z15multiply_kernelPfS_i,"",@"SHT_CUDA_INFO"
	.sectionflags	@""
	.align	4


	//----- nvinfo : EIATTR_CUDA_API_VERSION
	.align		4
        /*0000*/ 	.byte	0x04, 0x37
        /*0002*/ 	.short	(.L_121 - .L_120)
.L_120:
        /*0004*/ 	.word	0x00000082


	//----- nvinfo : EIATTR_KPARAM_INFO
	.align		4
.L_121:
        /*0008*/ 	.byte	0x04, 0x17
        /*000a*/ 	.short	(.L_123 - .L_122)
.L_122:
        /*000c*/ 	.word	0x00000000
        /*0010*/ 	.short	0x0002
        /*0012*/ 	.short	0x0010
        /*0014*/ 	.byte	0x00, 0xf0, 0x11, 0x00


	//----- nvinfo : EIATTR_KPARAM_INFO
	.align		4
.L_123:
        /*0018*/ 	.byte	0x04, 0x17
        /*001a*/ 	.short	(.L_125 - .L_124)
.L_124:
        /*001c*/ 	.word	0x00000000
        /*0020*/ 	.short	0x0001
        /*0022*/ 	.short	0x0008
        /*0024*/ 	.byte	0x00, 0xf5, 0x21, 0x00


	//----- nvinfo : EIATTR_KPARAM_INFO
	.align		4
.L_125:
        /*0028*/ 	.byte	0x04, 0x17
        /*002a*/ 	.short	(.L_127 - .L_126)
.L_126:
        /*002c*/ 	.word	0x00000000
        /*0030*/ 	.short	0x0000
        /*0032*/ 	.short	0x0000
        /*0034*/ 	.byte	0x00, 0xf5, 0x21, 0x00


	//----- nvinfo : EIATTR_SPARSE_MMA_MASK
	.align		4
.L_127:
        /*0038*/ 	.byte	0x03, 0x50
        /*003a*/ 	.short	0x0000


	//----- nvinfo : EIATTR_MAXREG_COUNT
	.align		4
        /*003c*/ 	.byte	0x03, 0x1b
        /*003e*/ 	.short	0x00ff


	//----- nvinfo : EIATTR_MERCURY_ISA_VERSION
	.align		4
        /*0040*/ 	.byte	0x03, 0x5f
        /*0042*/ 	.short	0x0101


	//----- nvinfo : EIATTR_VRC_CTA_INIT_COUNT
	.align		4
        /*0044*/ 	.byte	0x02, 0x4a
	.zero		1
	.zero		1


	//----- nvinfo : EIATTR_EXIT_INSTR_OFFSETS
	.align		4
        /*0048*/ 	.byte	0x04, 0x1c
        /*004a*/ 	.short	(.L_129 - .L_128)


	//   ....[0]....
.L_128:
        /*004c*/ 	.word	0x00000070


	//   ....[1]....
        /*0050*/ 	.word	0x00000110


	//----- nvinfo : EIATTR_CBANK_PARAM_SIZE
	.align		4
.L_129:
        /*0054*/ 	.byte	0x03, 0x19
        /*0056*/ 	.short	0x0014


	//----- nvinfo : EIATTR_PARAM_CBANK
	.align		4
        /*0058*/ 	.byte	0x04, 0x0a
        /*005a*/ 	.short	(.L_131 - .L_130)
	.align		4
.L_130:
        /*005c*/ 	.word	index@(.nv.constant0._Z15multiply_kernelPfS_i)
        /*0060*/ 	.short	0x0380
        /*0062*/ 	.short	0x0014


	//----- nvinfo : EIATTR_SW_WAR
	.align		4
.L_131:
        /*0064*/ 	.byte	0x04, 0x36
        /*0066*/ 	.short	(.L_133 - .L_132)
.L_132:
        /*0068*/ 	.word	0x00000008
.L_133:


//--------------------- .nv.info._Z10add_kernelPfS_S_i --------------------------
	.section	.nv.info._Z10add_kernelPfS_S_i,"",@"SHT_CUDA_INFO"
	.sectionflags	@""
	.align	4


	//----- nvinfo : EIATTR_CUDA_API_VERSION
	.align		4
        /*0000*/ 	.byte	0x04, 0x37
        /*0002*/ 	.short	(.L_135 - .L_134)
.L_134:
        /*0004*/ 	.word	0x00000082


	//----- nvinfo : EIATTR_KPARAM_INFO
	.align		4
.L_135:
        /*0008*/ 	.byte	0x04, 0x17
        /*000a*/ 	.short	(.L_137 - .L_136)
.L_136:
        /*000c*/ 	.word	0x00000000
        /*0010*/ 	.short	0x0003
        /*0012*/ 	.short	0x0018
        /*0014*/ 	.byte	0x00, 0xf0, 0x11, 0x00


	//----- nvinfo : EIATTR_KPARAM_INFO
	.align		4
.L_137:
        /*0018*/ 	.byte	0x04, 0x17
        /*001a*/ 	.short	(.L_139 - .L_138)
.L_138:
        /*001c*/ 	.word	0x00000000
        /*0020*/ 	.short	0x0002
        /*0022*/ 	.short	0x0010
        /*0024*/ 	.byte	0x00, 0xf5, 0x21, 0x00


	//----- nvinfo : EIATTR_KPARAM_INFO
	.align		4
.L_139:
        /*0028*/ 	.byte	0x04, 0x17
        /*002a*/ 	.short	(.L_141 - .L_140)
.L_140:
        /*002c*/ 	.word	0x00000000
        /*0030*/ 	.short	0x0001
        /*0032*/ 	.short	0x0008
        /*0034*/ 	.byte	0x00, 0xf5, 0x21, 0x00


	//----- nvinfo : EIATTR_KPARAM_INFO
	.align		4
.L_141:
        /*0038*/ 	.byte	0x04, 0x17
        /*003a*/ 	.short	(.L_143 - .L_142)
.L_142:
        /*003c*/ 	.word	0x00000000
        /*0040*/ 	.short	0x0000
        /*0042*/ 	.short	0x0000
        /*0044*/ 	.byte	0x00, 0xf5, 0x21, 0x00


	//----- nvinfo : EIATTR_SPARSE_MMA_MASK
	.align		4
.L_143:
        /*0048*/ 	.byte	0x03, 0x50
        /*004a*/ 	.short	0x0000


	//----- nvinfo : EIATTR_MAXREG_COUNT
	.align		4
        /*004c*/ 	.byte	0x03, 0x1b
        /*004e*/ 	.short	0x00ff


	//----- nvinfo : EIATTR_MERCURY_ISA_VERSION
	.align		4
        /*0050*/ 	.byte	0x03, 0x5f
        /*0052*/ 	.short	0x0101


	//----- nvinfo : EIATTR_VRC_CTA_INIT_COUNT
	.align		4
        /*0054*/ 	.byte	0x02, 0x4a
	.zero		1
	.zero		1


	//----- nvinfo : EIATTR_EXIT_INSTR_OFFSETS
	.align		4
        /*0058*/ 	.byte	0x04, 0x1c
        /*005a*/ 	.short	(.L_145 - .L_144)


	//   ....[0]....
.L_144:
        /*005c*/ 	.word	0x00000070


	//   ....[1]....
        /*0060*/ 	.word	0x00000130


	//----- nvinfo : EIATTR_CBANK_PARAM_SIZE
	.align		4
.L_145:
        /*0064*/ 	.byte	0x03, 0x19
        /*0066*/ 	.short	0x001c


	//----- nvinfo : EIATTR_PARAM_CBANK
	.align		4
        /*0068*/ 	.byte	0x04, 0x0a
        /*006a*/ 	.short	(.L_147 - .L_146)
	.align		4
.L_146:
        /*006c*/ 	.word	index@(.nv.constant0._Z10add_kernelPfS_S_i)
        /*0070*/ 	.short	0x0380
        /*0072*/ 	.short	0x001c


	//----- nvinfo : EIATTR_SW_WAR
	.align		4
.L_147:
        /*0074*/ 	.byte	0x04, 0x36
        /*0076*/ 	.short	(.L_149 - .L_148)
.L_148:
        /*0078*/ 	.word	0x00000008
.L_149:


//--------------------- .nv.callgraph             --------------------------
	.section	.nv.callgraph,"",@"SHT_CUDA_CALLGRAPH"
	.align	4
	.sectionentsize	8
	.align		4
        /*0000*/ 	.word	0x00000000
	.align		4
        /*0004*/ 	.word	0xffffffff
	.align		4
        /*0008*/ 	.word	0x00000000
	.align		4
        /*000c*/ 	.word	0xfffffffe
	.align		4
        /*0010*/ 	.word	0x00000000
	.align		4
        /*0014*/ 	.word	0xfffffffd
	.align		4
        /*0018*/ 	.word	0x00000000
	.align		4
        /*001c*/ 	.word	0xfffffffc


//--------------------- .text._Z29fused_mean_variance_normalizePfS_i --------------------------
	.section	.text._Z29fused_mean_variance_normalizePfS_i,"ax",@progbits
	.align	128
        .global         _Z29fused_mean_variance_normalizePfS_i
        .type           _Z29fused_mean_variance_normalizePfS_i,@function
        .size           _Z29fused_mean_variance_normalizePfS_i,(.L_x_42 - _Z29fused_mean_variance_normalizePfS_i)
        .other          _Z29fused_mean_variance_normalizePfS_i,@"STO_CUDA_ENTRY STV_DEFAULT"
_Z29fused_mean_variance_normalizePfS_i:
.text._Z29fused_mean_variance_normalizePfS_i:
[----:B------:R-:W-:Y:S01]  /*0000*/  LDC R1, c[0x0][0x37c] ;  /* 0x0000df00ff017b82 */ /* 0x000fe20000000800 */
[----:B------:R-:W0:Y:S07]  /*0010*/  S2R R6, SR_TID.X ;  /* 0x0000000000067919 */ /* 0x000e2e0000002100 */
[----:B------:R-:W0:Y:S01]  /*0020*/  S2UR UR4, SR_CTAID.X ;  /* 0x00000000000479c3 */ /* 0x000e220000002500 */
[----:B------:R-:W1:Y:S01]  /*0030*/  LDCU UR5, c[0x0][0x390] ;  /* 0x00007200ff0577ac */ /* 0x000e620008000800 */
[----:B------:R-:W-:Y:S01]  /*0040*/  IMAD.MOV.U32 R3, RZ, RZ, RZ ;  /* 0x000000ffff037224 */ /* 0x000fe200078e00ff */
[----:B------:R-:W2:Y:S05]  /*0050*/  LDCU.64 UR8, c[0x0][0x358] ;  /* 0x00006b00ff0877ac */ /* 0x000eaa0008000a00 */
[----:B------:R-:W0:Y:S01]  /*0060*/  LDC R7, c[0x0][0x360] ;  /* 0x0000d800ff077b82 */ /* 0x000e220000000800 */
[----:B------:R-:W3:Y:S07]  /*0070*/  LDCU UR7, c[0x0][0x390] ;  /* 0x00007200ff0777ac */ /* 0x000eee0008000800 */
[----:B------:R-:W4:Y:S01]  /*0080*/  LDC.64 R4, c[0x0][0x380] ;  /* 0x0000e000ff047b82 */ /* 0x000f220000000a00 */
[----:B0-----:R-:W-:-:S05]  /*0090*/  IMAD R2, R7, UR4, R6 ;  /* 0x0000000407027c24 */ /* 0x001fca000f8e0206 */
[C---:B-1----:R-:W-:Y:S01]  /*00a0*/  ISETP.GE.AND P0, PT, R2.reuse, UR5, PT ;  /* 0x0000000502007c0c */ /* 0x042fe2000bf06270 */
[----:B----4-:R-:W-:-:S12]  /*00b0*/  IMAD.WIDE R4, R2, 0x4, R4 ;  /* 0x0000000402047825 */ /* 0x010fd800078e0204 */
[----:B--2---:R-:W2:Y:S01]  /*00c0*/  @!P0 LDG.E R3, desc[UR8][R4.64] ;  /* 0x0000000804038981 */ /* 0x004ea2000c1e1900 */
[----:B------:R-:W0:Y:S01]  /*00d0*/  S2UR UR5, SR_CgaCtaId ;  /* 0x00000000000579c3 */ /* 0x000e220000008800 */
[----:B------:R-:W-:Y:S01]  /*00e0*/  UMOV UR4, 0x400 ;  /* 0x0000040000047882 */ /* 0x000fe20000000000 */
[----:B------:R-:W-:-:S06]  /*00f0*/  ISETP.GE.U32.AND P0, PT, R7, 0x2, PT ;  /* 0x000000020700780c */ /* 0x000fcc0003f06070 */
[----:B------:R-:W1:Y:S01]  /*0100*/  S2UR UR6, SR_CgaCtaId ;  /* 0x00000000000679c3 */ /* 0x000e620000008800 */
[----:B0-----:R-:W-:-:S03]  /*0110*/  ULEA UR4, UR5, UR4, 0x18 ;  /* 0x0000000405047291 */ /* 0x001fc6000f8ec0ff */
[----:B------:R-:W-:-:S03]  /*0120*/  UMOV UR5, 0x400 ;  /* 0x0000040000057882 */ /* 0x000fc60000000000 */
[----:B------:R-:W-:Y:S01]  /*0130*/  LEA R8, R6, UR4, 0x2 ;  /* 0x0000000406087c11 */ /* 0x000fe2000f8e10ff */
[----:B-1----:R-:W-:-:S04]  /*0140*/  ULEA UR5, UR6, UR5, 0x18 ;  /* 0x0000000506057291 */ /* 0x002fc8000f8ec0ff */
[----:B--2---:R0:W-:Y:S01]  /*0150*/  STS [R8], R3 ;  /* 0x0000000308007388 */ /* 0x0041e20000000800 */
[----:B------:R-:W-:Y:S06]  /*0160*/  BAR.SYNC.DEFER_BLOCKING 0x0 ;  /* 0x0000000000007b1d */ /* 0x000fec0000010000 */
[----:B---3--:R-:W-:Y:S05]  /*0170*/  @!P0 BRA `(.L_x_0) ;  /* 0x0000000000308947 */ /* 0x008fea0003800000 */
[----:B------:R-:W-:-:S07]  /*0180*/  IMAD.MOV.U32 R0, RZ, RZ, R7 ;  /* 0x000000ffff007224 */ /* 0x000fce00078e0007 */
.L_x_1:
[----:B------:R-:W-:-:S04]  /*0190*/  SHF.R.U32.HI R11, RZ, 0x1, R0 ;  /* 0x00000001ff0b7819 */ /* 0x000fc80000011600 */
[----:B------:R-:W-:-:S13]  /*01a0*/  ISETP.GE.U32.AND P0, PT, R6, R11, PT ;  /* 0x0000000b0600720c */ /* 0x000fda0003f06070 */
[----:B0-----:R-:W-:Y:S01]  /*01b0*/  @!P0 IMAD R3, R11, 0x4, R8 ;  /* 0x000000040b038824 */ /* 0x001fe200078e0208 */
[----:B------:R-:W-:Y:S05]  /*01c0*/  @!P0 LDS R10, [R8] ;  /* 0x00000000080a8984 */ /* 0x000fea0000000800 */
[----:B------:R-:W0:Y:S02]  /*01d0*/  @!P0 LDS R3, [R3] ;  /* 0x0000000003038984 */ /* 0x000e240000000800 */
[----:B0-----:R-:W-:-:S05]  /*01e0*/  @!P0 FADD R9, R3, R10 ;  /* 0x0000000a03098221 */ /* 0x001fca0000000000 */
[----:B------:R1:W-:Y:S01]  /*01f0*/  @!P0 STS [R8], R9 ;  /* 0x0000000908008388 */ /* 0x0003e20000000800 */
[----:B------:R-:W-:Y:S01]  /*0200*/  BAR.SYNC.DEFER_BLOCKING 0x0 ;  /* 0x0000000000007b1d */ /* 0x000fe20000010000 */
[----:B------:R-:W-:Y:S01]  /*0210*/  ISETP.GT.U32.AND P0, PT, R0, 0x3, PT ;  /* 0x000000030000780c */ /* 0x000fe20003f04070 */
[----:B------:R-:W-:-:S12]  /*0220*/  IMAD.MOV.U32 R0, RZ, RZ, R11 ;  /* 0x000000ffff007224 */ /* 0x000fd800078e000b */
[----:B-1----:R-:W-:Y:S05]  /*0230*/  @P0 BRA `(.L_x_1) ;  /* 0xfffffffc00d40947 */ /* 0x002fea000383ffff */
.L_x_0:
[----:B------:R-:W1:Y:S01]  /*0240*/  LDS R0, [UR5] ;  /* 0x00000005ff007984 */ /* 0x000e620008000800 */
[----:B0-----:R-:W-:Y:S02]  /*0250*/  I2FP.F32.S32 R3, UR7 ;  /* 0x0000000700037c45 */ /* 0x001fe40008201400 */
[----:B------:R-:W-:Y:S02]  /*0260*/  ISETP.GE.AND P2, PT, R2, UR7, PT ;  /* 0x0000000702007c0c */ /* 0x000fe4000bf46270 */
[----:B------:R-:W0:Y:S02]  /*0270*/  MUFU.RCP R10, R3 ;  /* 0x00000003000a7308 */ /* 0x000e240000001000 */
[----:B0-----:R-:W-:-:S04]  /*0280*/  FFMA R9, -R3, R10, 1 ;  /* 0x3f80000003097423 */ /* 0x001fc8000000010a */
[----:B------:R-:W-:Y:S02]  /*0290*/  FFMA R9, R10, R9, R10 ;  /* 0x000000090a097223 */ /* 0x000fe4000000000a */
[----:B-1----:R-:W0:Y:S02]  /*02a0*/  FCHK P0, R0, R3 ;  /* 0x0000000300007302 */ /* 0x002e240000000000 */
[----:B------:R-:W-:-:S04]  /*02b0*/  FFMA R10, R0, R9, RZ ;  /* 0x00000009000a7223 */ /* 0x000fc800000000ff */
[----:B------:R-:W-:-:S04]  /*02c0*/  FFMA R11, -R3, R10, R0 ;  /* 0x0000000a030b7223 */ /* 0x000fc80000000100 */
[----:B------:R-:W-:Y:S01]  /*02d0*/  FFMA R9, R9, R11, R10 ;  /* 0x0000000b09097223 */ /* 0x000fe2000000000a */
[----:B0-----:R-:W-:Y:S06]  /*02e0*/  @!P0 BRA `(.L_x_2) ;  /* 0x00000000000c8947 */ /* 0x001fec0003800000 */
[----:B------:R-:W-:-:S07]  /*02f0*/  MOV R10, 0x310 ;  /* 0x00000310000a7802 */ /* 0x000fce0000000f00 */
[----:B------:R-:W-:Y:S05]  /*0300*/  CALL.REL.NOINC `($__internal_1_$__cuda_sm3x_div_rn_noftz_f32_slowpath) ;  /* 0x0000000400847944 */ /* 0x000fea0003c00000 */
[----:B------:R-:W-:-:S07]  /*0310*/  MOV R9, R0 ;  /* 0x0000000000097202 */ /* 0x000fce0000000f00 */
.L_x_2:
[----:B------:R-:W-:Y:S01]  /*0320*/  BAR.SYNC.DEFER_BLOCKING 0x0 ;  /* 0x0000000000007b1d */ /* 0x000fe20000010000 */
[----:B------:R-:W-:Y:S01]  /*0330*/  ISETP.GE.U32.AND P0, PT, R7, 0x2, PT ;  /* 0x000000020700780c */ /* 0x000fe20003f06070 */
[----:B------:R-:W-:-:S04]  /*0340*/  IMAD.MOV.U32 R11, RZ, RZ, RZ ;  /* 0x000000ffff0b7224 */ /* 0x000fc800078e00ff */
[----:B------:R-:W-:Y:S04]  /*0350*/  BSSY.RECONVERGENT B0, `(.L_x_3) ;  /* 0x0000005000007945 */ /* 0x000fe80003800200 */
[----:B------:R-:W-:Y:S05]  /*0360*/  @P2 BRA `(.L_x_4) ;  /* 0x00000000000c2947 */ /* 0x000fea0003800000 */
[----:B------:R-:W2:Y:S02]  /*0370*/  LDG.E R0, desc[UR8][R4.64] ;  /* 0x0000000804007981 */ /* 0x000ea4000c1e1900 */
[----:B--2---:R-:W-:-:S04]  /*0380*/  FADD R0, R0, -R9 ;  /* 0x8000000900007221 */ /* 0x004fc80000000000 */
[----:B------:R-:W-:-:S07]  /*0390*/  FMUL R11, R0, R0 ;  /* 0x00000000000b7220 */ /* 0x000fce0000400000 */
.L_x_4:
[----:B------:R-:W-:Y:S05]  /*03a0*/  BSYNC.RECONVERGENT B0 ;  /* 0x0000000000007941 */ /* 0x000fea0003800200 */
.L_x_3:
[----:B------:R0:W-:Y:S01]  /*03b0*/  STS [R8], R11 ;  /* 0x0000000b08007388 */ /* 0x0001e20000000800 */
[----:B------:R-:W-:Y:S06]  /*03c0*/  BAR.SYNC.DEFER_BLOCKING 0x0 ;  /* 0x0000000000007b1d */ /* 0x000fec0000010000 */
[----:B------:R-:W-:Y:S05]  /*03d0*/  @!P0 BRA `(.L_x_5) ;  /* 0x00000000002c8947 */ /* 0x000fea0003800000 */
.L_x_6:
[----:B------:R-:W-:-:S04]  /*03e0*/  SHF.R.U32.HI R13, RZ, 0x1, R7 ;  /* 0x00000001ff0d7819 */ /* 0x000fc80000011607 */
[----:B------:R-:W-:-:S13]  /*03f0*/  ISETP.GE.U32.AND P0, PT, R6, R13, PT ;  /* 0x0000000d0600720c */ /* 0x000fda0003f06070 */
[----:B------:R-:W-:Y:S01]  /*0400*/  @!P0 IMAD R0, R13, 0x4, R8 ;  /* 0x000000040d008824 */ /* 0x000fe200078e0208 */
[----:B0-----:R-:W-:Y:S05]  /*0410*/  @!P0 LDS R11, [R8] ;  /* 0x00000000080b8984 */ /* 0x001fea0000000800 */
[----:B------:R-:W0:Y:S02]  /*0420*/  @!P0 LDS R0, [R0] ;  /* 0x0000000000008984 */ /* 0x000e240000000800 */
[----:B0-----:R-:W-:-:S05]  /*0430*/  @!P0 FADD R11, R0, R11 ;  /* 0x0000000b000b8221 */ /* 0x001fca0000000000 */
[----:B------:R1:W-:Y:S01]  /*0440*/  @!P0 STS [R8], R11 ;  /* 0x0000000b08008388 */ /* 0x0003e20000000800 */
[----:B------:R-:W-:Y:S01]  /*0450*/  BAR.SYNC.DEFER_BLOCKING 0x0 ;  /* 0x0000000000007b1d */ /* 0x000fe20000010000 */
[----:B------:R-:W-:Y:S01]  /*0460*/  ISETP.GT.U32.AND P0, PT, R7, 0x3, PT ;  /* 0x000000030700780c */ /* 0x000fe20003f04070 */
[----:B------:R-:W-:-:S12]  /*0470*/  IMAD.MOV.U32 R7, RZ, RZ, R13 ;  /* 0x000000ffff077224 */ /* 0x000fd800078e000d */
[----:B-1----:R-:W-:Y:S05]  /*0480*/  @P0 BRA `(.L_x_6) ;  /* 0xfffffffc00d40947 */ /* 0x002fea000383ffff */
.L_x_5:
[----:B------:R-:W1:Y:S02]  /*0490*/  LDCU UR4, c[0x0][0x390] ;  /* 0x00007200ff0477ac */ /* 0x000e640008000800 */
[----:B-1----:R-:W-:-:S13]  /*04a0*/  ISETP.GE.AND P0, PT, R2, UR4, PT ;  /* 0x0000000402007c0c */ /* 0x002fda000bf06270 */
[----:B------:R-:W-:Y:S05]  /*04b0*/  @P0 EXIT ;  /* 0x000000000000094d */ /* 0x000fea0003800000 */
[----:B------:R-:W1:Y:S01]  /*04c0*/  S2UR UR5, SR_CgaCtaId ;  /* 0x00000000000579c3 */ /* 0x000e620000008800 */
[----:B------:R-:W-:Y:S01]  /*04d0*/  UMOV UR4, 0x400 ;  /* 0x0000040000047882 */ /* 0x000fe20000000000 */
[----:B------:R-:W2:Y:S02]  /*04e0*/  MUFU.RCP R0, R3 ;  /* 0x0000000300007308 */ /* 0x000ea40000001000 */
[----:B--2---:R-:W-:-:S04]  /*04f0*/  FFMA R7, -R3, R0, 1 ;  /* 0x3f80000003077423 */ /* 0x004fc80000000100 */
[----:B------:R-:W-:Y:S01]  /*0500*/  FFMA R0, R0, R7, R0 ;  /* 0x0000000700007223 */ /* 0x000fe20000000000 */
[----:B-1----:R-:W-:-:S09]  /*0510*/  ULEA UR4, UR5, UR4, 0x18 ;  /* 0x0000000405047291 */ /* 0x002fd2000f8ec0ff */
[----:B------:R-:W1:Y:S02]  /*0520*/  LDS R6, [UR4] ;  /* 0x00000004ff067984 */ /* 0x000e640008000800 */
[----:B-1----:R-:W1:Y:S01]  /*0530*/  FCHK P0, R6, R3 ;  /* 0x0000000306007302 */ /* 0x002e620000000000 */
[----:B------:R-:W-:-:S04]  /*0540*/  FFMA R7, R0, R6, RZ ;  /* 0x0000000600077223 */ /* 0x000fc800000000ff */
[----:B0-----:R-:W-:-:S04]  /*0550*/  FFMA R8, -R3, R7, R6 ;  /* 0x0000000703087223 */ /* 0x001fc80000000106 */
[----:B------:R-:W-:Y:S01]  /*0560*/  FFMA R0, R0, R8, R7 ;  /* 0x0000000800007223 */ /* 0x000fe20000000007 */
[----:B-1----:R-:W-:Y:S06]  /*0570*/  @!P0 BRA `(.L_x_7) ;  /* 0x00000000000c8947 */ /* 0x002fec0003800000 */
[----:B------:R-:W-:Y:S02]  /*0580*/  MOV R0, R6 ;  /* 0x0000000600007202 */ /* 0x000fe40000000f00 */
[----:B------:R-:W-:-:S07]  /*0590*/  MOV R10, 0x5b0 ;  /* 0x000005b0000a7802 */ /* 0x000fce0000000f00 */
[----:B------:R-:W-:Y:S05]  /*05a0*/  CALL.REL.NOINC `($__internal_1_$__cuda_sm3x_div_rn_noftz_f32_slowpath) ;  /* 0x0000000000dc7944 */ /* 0x000fea0003c00000 */
.L_x_7:
[----:B------:R-:W-:Y:S01]  /*05b0*/  FADD R0, R0, 9.9999999392252902908e-09 ;  /* 0x322bcc7700007421 */ /* 0x000fe20000000000 */
[----:B------:R-:W-:Y:S03]  /*05c0*/  BSSY.RECONVERGENT B0, `(.L_x_8) ;  /* 0x000000c000007945 */ /* 0x000fe60003800200 */
[----:B------:R-:W-:Y:S01]  /*05d0*/  VIADD R3, R0, 0xf3000000 ;  /* 0xf300000000037836 */ /* 0x000fe20000000000 */
[----:B------:R0:W1:Y:S04]  /*05e0*/  MUFU.RSQ R7, R0 ;  /* 0x0000000000077308 */ /* 0x0000680000001400 */
[----:B------:R-:W-:-:S13]  /*05f0*/  ISETP.GT.U32.AND P0, PT, R3, 0x727fffff, PT ;  /* 0x727fffff0300780c */ /* 0x000fda0003f04070 */
[----:B01----:R-:W-:Y:S05]  /*0600*/  @!P0 BRA `(.L_x_9) ;  /* 0x00000000000c8947 */ /* 0x003fea0003800000 */
[----:B------:R-:W-:-:S07]  /*0610*/  MOV R11, 0x630 ;  /* 0x00000630000b7802 */ /* 0x000fce0000000f00 */
[----:B------:R-:W-:Y:S05]  /*0620*/  CALL.REL.NOINC `($__internal_0_$__cuda_sm20_sqrt_rn_f32_slowpath) ;  /* 0x0000000000647944 */ /* 0x000fea0003c00000 */
[----:B------:R-:W-:Y:S05]  /*0630*/  BRA `(.L_x_10) ;  /* 0x0000000000107947 */ /* 0x000fea0003800000 */
.L_x_9:
[----:B------:R-:W-:Y:S01]  /*0640*/  FMUL.FTZ R3, R0, R7 ;  /* 0x0000000700037220 */ /* 0x000fe20000410000 */
[----:B------:R-:W-:-:S03]  /*0650*/  FMUL.FTZ R6, R7, 0.5 ;  /* 0x3f00000007067820 */ /* 0x000fc60000410000 */
[----:B------:R-:W-:-:S04]  /*0660*/  FFMA R0, -R3, R3, R0 ;  /* 0x0000000303007223 */ /* 0x000fc80000000100 */
[----:B------:R-:W-:-:S07]  /*0670*/  FFMA R3, R0, R6, R3 ;  /* 0x0000000600037223 */ /* 0x000fce0000000003 */
.L_x_10:
[----:B------:R-:W-:Y:S05]  /*0680*/  BSYNC.RECONVERGENT B0 ;  /* 0x0000000000007941 */ /* 0x000fea0003800200 */
.L_x_8:
[----:B------:R-:W2:Y:S01]  /*0690*/  LDG.E R0, desc[UR8][R4.64] ;  /* 0x0000000804007981 */ /* 0x000ea2000c1e1900 */
[----:B------:R-:W0:Y:S01]  /*06a0*/  MUFU.RCP R6, R3 ;  /* 0x0000000300067308 */ /* 0x000e220000001000 */
[----:B------:R-:W-:Y:S01]  /*06b0*/  BSSY.RECONVERGENT B0, `(.L_x_11) ;  /* 0x000000c000007945 */ /* 0x000fe20003800200 */
[----:B0-----:R-:W-:-:S04]  /*06c0*/  FFMA R7, R6, -R3, 1 ;  /* 0x3f80000006077423 */ /* 0x001fc80000000803 */
[----:B------:R-:W-:Y:S01]  /*06d0*/  FFMA R7, R6, R7, R6 ;  /* 0x0000000706077223 */ /* 0x000fe20000000006 */
[----:B--2---:R-:W-:-:S04]  /*06e0*/  FADD R0, R0, -R9 ;  /* 0x8000000900007221 */ /* 0x004fc80000000000 */
[----:B------:R-:W0:Y:S01]  /*06f0*/  FCHK P0, R0, R3 ;  /* 0x0000000300007302 */ /* 0x000e220000000000 */
[----:B------:R-:W-:-:S04]  /*0700*/  FFMA R6, R0, R7, RZ ;  /* 0x0000000700067223 */ /* 0x000fc800000000ff */
[----:B------:R-:W-:-:S04]  /*0710*/  FFMA R8, R6, -R3, R0 ;  /* 0x8000000306087223 */ /* 0x000fc80000000000 */
[----:B------:R-:W-:Y:S01]  /*0720*/  FFMA R7, R7, R8, R6 ;  /* 0x0000000807077223 */ /* 0x000fe20000000006 */
[----:B0-----:R-:W-:Y:S06]  /*0730*/  @!P0 BRA `(.L_x_12) ;  /* 0x00000000000c8947 */ /* 0x001fec0003800000 */
[----:B------:R-:W-:-:S07]  /*0740*/  MOV R10, 0x760 ;  /* 0x00000760000a7802 */ /* 0x000fce0000000f00 */
[----:B------:R-:W-:Y:S05]  /*0750*/  CALL.REL.NOINC `($__internal_1_$__cuda_sm3x_div_rn_noftz_f32_slowpath) ;  /* 0x0000000000707944 */ /* 0x000fea0003c00000 */
[----:B------:R-:W-:-:S07]  /*0760*/  IMAD.MOV.U32 R7, RZ, RZ, R0 ;  /* 0x000000ffff077224 */ /* 0x000fce00078e0000 */
.L_x_12:
[----:B------:R-:W-:Y:S05]  /*0770*/  BSYNC.RECONVERGENT B0 ;  /* 0x0000000000007941 */ /* 0x000fea0003800200 */
.L_x_11:
[----:B------:R-:W0:Y:S02]  /*0780*/  LDC.64 R4, c[0x0][0x388] ;  /* 0x0000e200ff047b82 */ /* 0x000e240000000a00 */
[----:B0-----:R-:W-:-:S05]  /*0790*/  IMAD.WIDE R2, R2, 0x4, R4 ;  /* 0x0000000402027825 */ /* 0x001fca00078e0204 */
[----:B------:R-:W-:Y:S01]  /*07a0*/  STG.E desc[UR8][R2.64], R7 ;  /* 0x0000000702007986 */ /* 0x000fe2000c101908 */
[----:B------:R-:W-:Y:S05]  /*07b0*/  EXIT ;  /* 0x000000000000794d */ /* 0x000fea0003800000 */
        .weak           $__internal_0_$__cuda_sm20_sqrt_rn_f32_slowpath
        .type           $__internal_0_$__cuda_sm20_sqrt_rn_f32_slowpath,@function
        .size           $__internal_0_$__cuda_sm20_sqrt_rn_f32_slowpath,($__internal_1_$__cuda_sm3x_div_rn_noftz_f32_slowpath - $__internal_0_$__cuda_sm20_sqrt_rn_f32_slowpath)
$__internal_0_$__cuda_sm20_sqrt_rn_f32_slowpath:
[----:B------:R-:W-:-:S13]  /*07c0*/  LOP3.LUT P0, RZ, R0, 0x7fffffff, RZ, 0xc0, !PT ;  /* 0x7fffffff00ff7812 */ /* 0x000fda000780c0ff */
[----:B------:R-:W-:Y:S01]  /*07d0*/  @!P0 IMAD.MOV.U32 R3, RZ, RZ, R0 ;  /* 0x000000ffff038224 */ /* 0x000fe200078e0000 */
[----:B------:R-:W-:Y:S06]  /*07e0*/  @!P0 BRA `(.L_x_13) ;  /* 0x0000000000408947 */ /* 0x000fec0003800000 */
[----:B------:R-:W-:-:S13]  /*07f0*/  FSETP.GEU.FTZ.AND P0, PT, R0, RZ, PT ;  /* 0x000000ff0000720b */ /* 0x000fda0003f1e000 */
[----:B------:R-:W-:Y:S01]  /*0800*/  @!P0 MOV R3, 0x7fffffff ;  /* 0x7fffffff00038802 */ /* 0x000fe20000000f00 */
[----:B------:R-:W-:Y:S06]  /*0810*/  @!P0 BRA `(.L_x_13) ;  /* 0x0000000000348947 */ /* 0x000fec0003800000 */
[----:B------:R-:W-:-:S13]  /*0820*/  FSETP.GTU.FTZ.AND P0, PT, |R0|, +INF , PT ;  /* 0x7f8000000000780b */ /* 0x000fda0003f1c200 */
[----:B------:R-:W-:Y:S01]  /*0830*/  @P0 FADD.FTZ R3, R0, 1 ;  /* 0x3f80000000030421 */ /* 0x000fe20000010000 */
[----:B------:R-:W-:Y:S06]  /*0840*/  @P0 BRA `(.L_x_13) ;  /* 0x0000000000280947 */ /* 0x000fec0003800000 */
[----:B------:R-:W-:-:S13]  /*0850*/  FSETP.NEU.FTZ.AND P0, PT, |R0|, +INF , PT ;  /* 0x7f8000000000780b */ /* 0x000fda0003f1d200 */
[----:B------:R-:W-:-:S04]  /*0860*/  @P0 FFMA R6, R0, 1.84467440737095516160e+19, RZ ;  /* 0x5f80000000060823 */ /* 0x000fc800000000ff */
[----:B------:R-:W0:Y:S02]  /*0870*/  @P0 MUFU.RSQ R3, R6 ;  /* 0x0000000600030308 */ /* 0x000e240000001400 */
[----:B0-----:R-:W-:Y:S01]  /*0880*/  @P0 FMUL.FTZ R7, R6, R3 ;  /* 0x0000000306070220 */ /* 0x001fe20000410000 */
[----:B------:R-:W-:Y:S01]  /*0890*/  @P0 FMUL.FTZ R10, R3, 0.5 ;  /* 0x3f000000030a0820 */ /* 0x000fe20000410000 */
[----:B------:R-:W-:Y:S02]  /*08a0*/  @!P0 IMAD.MOV.U32 R3, RZ, RZ, R0 ;  /* 0x000000ffff038224 */ /* 0x000fe400078e0000 */
[----:B------:R-:W-:-:S04]  /*08b0*/  @P0 FADD.FTZ R8, -R7, -RZ ;  /* 0x800000ff07080221 */ /* 0x000fc80000010100 */
[----:B------:R-:W-:-:S04]  /*08c0*/  @P0 FFMA R8, R7, R8, R6 ;  /* 0x0000000807080223 */ /* 0x000fc80000000006 */
[----:B------:R-:W-:-:S04]  /*08d0*/  @P0 FFMA R8, R8, R10, R7 ;  /* 0x0000000a08080223 */ /* 0x000fc80000000007 */
[----:B------:R-:W-:-:S07]  /*08e0*/  @P0 FMUL.FTZ R3, R8, 2.3283064365386962891e-10 ;  /* 0x2f80000008030820 */ /* 0x000fce0000410000 */
.L_x_13:
[----:B------:R-:W-:Y:S02]  /*08f0*/  IMAD.MOV.U32 R6, RZ, RZ, R11 ;  /* 0x000000ffff067224 */ /* 0x000fe400078e000b */
[----:B------:R-:W-:-:S04]  /*0900*/  IMAD.MOV.U32 R7, RZ, RZ, 0x0 ;  /* 0x00000000ff077424 */ /* 0x000fc800078e00ff */
[----:B------:R-:W-:Y:S05]  /*0910*/  RET.REL.NODEC R6 `(_Z29fused_mean_variance_normalizePfS_i) ;  /* 0xfffffff406b87950 */ /* 0x000fea0003c3ffff */
        .weak           $__internal_1_$__cuda_sm3x_div_rn_noftz_f32_slowpath
        .type           $__internal_1_$__cuda_sm3x_div_rn_noftz_f32_slowpath,@function
        .size           $__internal_1_$__cuda_sm3x_div_rn_noftz_f32_slowpath,(.L_x_42 - $__internal_1_$__cuda_sm3x_div_rn_noftz_f32_slowpath)
$__internal_1_$__cuda_sm3x_div_rn_noftz_f32_slowpath:
[--C-:B------:R-:W-:Y:S01]  /*0920*/  SHF.R.U32.HI R12, RZ, 0x17, R3.reuse ;  /* 0x00000017ff0c7819 */ /* 0x100fe20000011603 */
[----:B------:R-:W-:Y:S01]  /*0930*/  BSSY.RECONVERGENT B1, `(.L_x_14) ;  /* 0x0000063000017945 */ /* 0x000fe20003800200 */
[----:B------:R-:W-:Y:S01]  /*0940*/  SHF.R.U32.HI R11, RZ, 0x17, R0 ;  /* 0x00000017ff0b7819 */ /* 0x000fe20000011600 */
[----:B------:R-:W-:Y:S01]  /*0950*/  IMAD.MOV.U32 R13, RZ, RZ, R3 ;  /* 0x000000ffff0d7224 */ /* 0x000fe200078e0003 */
[----:B------:R-:W-:Y:S02]  /*0960*/  LOP3.LUT R12, R12, 0xff, RZ, 0xc0, !PT ;  /* 0x000000ff0c0c7812 */ /* 0x000fe400078ec0ff */
[----:B------:R-:W-:Y:S02]  /*0970*/  LOP3.LUT R16, R11, 0xff, RZ, 0xc0, !PT ;  /* 0x000000ff0b107812 */ /* 0x000fe400078ec0ff */
[----:B------:R-:W-:-:S03]  /*0980*/  IADD3 R15, PT, PT, R12, -0x1, RZ ;  /* 0xffffffff0c0f7810 */ /* 0x000fc60007ffe0ff */
[----:B------:R-:W-:Y:S01]  /*0990*/  VIADD R14, R16, 0xffffffff ;  /* 0xffffffff100e7836 */ /* 0x000fe20000000000 */
[----:B------:R-:W-:-:S04]  /*09a0*/  ISETP.GT.U32.AND P0, PT, R15, 0xfd, PT ;  /* 0x000000fd0f00780c */ /* 0x000fc80003f04070 */
[----:B------:R-:W-:-:S13]  /*09b0*/  ISETP.GT.U32.OR P0, PT, R14, 0xfd, P0 ;  /* 0x000000fd0e00780c */ /* 0x000fda0000704470 */
[----:B------:R-:W-:Y:S01]  /*09c0*/  @!P0 IMAD.MOV.U32 R11, RZ, RZ, RZ ;  /* 0x000000ffff0b8224 */ /* 0x000fe200078e00ff */
[----:B------:R-:W-:Y:S06]  /*09d0*/  @!P0 BRA `(.L_x_15) ;  /* 0x00000000005c8947 */ /* 0x000fec0003800000 */
[----:B------:R-:W-:Y:S02]  /*09e0*/  FSETP.GTU.FTZ.AND P0, PT, |R0|, +INF , PT ;  /* 0x7f8000000000780b */ /* 0x000fe40003f1c200 */
[----:B------:R-:W-:-:S04]  /*09f0*/  FSETP.GTU.FTZ.AND P1, PT, |R3|, +INF , PT ;  /* 0x7f8000000300780b */ /* 0x000fc80003f3c200 */
[----:B------:R-:W-:-:S13]  /*0a00*/  PLOP3.LUT P0, PT, P0, P1, PT, 0xf8, 0x8f ;  /* 0x00000000008f781c */ /* 0x000fda0000703f70 */
[----:B------:R-:W-:Y:S05]  /*0a10*/  @P0 BRA `(.L_x_16) ;  /* 0x00000004004c0947 */ /* 0x000fea0003800000 */
[----:B------:R-:W-:-:S13]  /*0a20*/  LOP3.LUT P0, RZ, R13, 0x7fffffff, R0, 0xc8, !PT ;  /* 0x7fffffff0dff7812 */ /* 0x000fda000780c800 */
[----:B------:R-:W-:Y:S05]  /*0a30*/  @!P0 BRA `(.L_x_17) ;  /* 0x00000004003c8947 */ /* 0x000fea0003800000 */
[C---:B------:R-:W-:Y:S02]  /*0a40*/  FSETP.NEU.FTZ.AND P3, PT, |R0|.reuse, +INF , PT ;  /* 0x7f8000000000780b */ /* 0x040fe40003f7d200 */
[----:B------:R-:W-:Y:S02]  /*0a50*/  FSETP.NEU.FTZ.AND P1, PT, |R3|, +INF , PT ;  /* 0x7f8000000300780b */ /* 0x000fe40003f3d200 */
[----:B------:R-:W-:-:S11]  /*0a60*/  FSETP.NEU.FTZ.AND P0, PT, |R0|, +INF , PT ;  /* 0x7f8000000000780b */ /* 0x000fd60003f1d200 */
[----:B------:R-:W-:Y:S05]  /*0a70*/  @!P1 BRA !P3, `(.L_x_17) ;  /* 0x00000004002c9947 */ /* 0x000fea0005800000 */
[----:B------:R-:W-:-:S04]  /*0a80*/  LOP3.LUT P3, RZ, R0, 0x7fffffff, RZ, 0xc0, !PT ;  /* 0x7fffffff00ff7812 */ /* 0x000fc8000786c0ff */
[----:B------:R-:W-:-:S13]  /*0a90*/  PLOP3.LUT P1, PT, P1, P3, PT, 0x2f, 0xf2 ;  /* 0x0000000000f2781c */ /* 0x000fda0000f26577 */
[----:B------:R-:W-:Y:S05]  /*0aa0*/  @P1 BRA `(.L_x_18) ;  /* 0x0000000400181947 */ /* 0x000fea0003800000 */
[----:B------:R-:W-:-:S04]  /*0ab0*/  LOP3.LUT P1, RZ, R13, 0x7fffffff, RZ, 0xc0, !PT ;  /* 0x7fffffff0dff7812 */ /* 0x000fc8000782c0ff */
[----:B------:R-:W-:-:S13]  /*0ac0*/  PLOP3.LUT P0, PT, P0, P1, PT, 0x2f, 0xf2 ;  /* 0x0000000000f2781c */ /* 0x000fda0000702577 */
[----:B------:R-:W-:Y:S05]  /*0ad0*/  @P0 BRA `(.L_x_19) ;  /* 0x0000000400000947 */ /* 0x000fea0003800000 */
[----:B------:R-:W-:Y:S02]  /*0ae0*/  ISETP.GE.AND P0, PT, R14, RZ, PT ;  /* 0x000000ff0e00720c */ /* 0x000fe40003f06270 */
[----:B------:R-:W-:-:S11]  /*0af0*/  ISETP.GE.AND P1, PT, R15, RZ, PT ;  /* 0x000000ff0f00720c */ /* 0x000fd60003f26270 */
[----:B------:R-:W-:Y:S01]  /*0b00*/  @P0 MOV R11, RZ ;  /* 0x000000ff000b0202 */ /* 0x000fe20000000f00 */
[----:B------:R-:W-:Y:S02]  /*0b10*/  @!P0 IMAD.MOV.U32 R11, RZ, RZ, -0x40 ;  /* 0xffffffc0ff0b8424 */ /* 0x000fe400078e00ff */
[----:B------:R-:W-:Y:S01]  /*0b20*/  @!P0 FFMA R0, R0, 1.84467440737095516160e+19, RZ ;  /* 0x5f80000000008823 */ /* 0x000fe200000000ff */
[----:B------:R-:W-:Y:S01]  /*0b30*/  @!P1 FFMA R13, R3, 1.84467440737095516160e+19, RZ ;  /* 0x5f800000030d9823 */ /* 0x000fe200000000ff */
[----:B------:R-:W-:-:S07]  /*0b40*/  @!P1 VIADD R11, R11, 0x40 ;  /* 0x000000400b0b9836 */ /* 0x000fce0000000000 */
.L_x_15:
[----:B------:R-:W-:Y:S01]  /*0b50*/  LEA R14, R12, 0xc0800000, 0x17 ;  /* 0xc08000000c0e7811 */ /* 0x000fe200078eb8ff */
[----:B------:R-:W-:Y:S04]  /*0b60*/  BSSY.RECONVERGENT B2, `(.L_x_20) ;  /* 0x0000036000027945 */ /* 0x000fe80003800200 */
[----:B------:R-:W-:Y:S01]  /*0b70*/  IMAD.IADD R14, R13, 0x1, -R14 ;  /* 0x000000010d0e7824 */ /* 0x000fe200078e0a0e */
[----:B------:R-:W-:-:S03]  /*0b80*/  IADD3 R13, PT, PT, R16, -0x7f, RZ ;  /* 0xffffff81100d7810 */ /* 0x000fc60007ffe0ff */
[----:B------:R0:W1:Y:S01]  /*0b90*/  MUFU.RCP R15, R14 ;  /* 0x0000000e000f7308 */ /* 0x0000620000001000 */
[----:B------:R-:W-:Y:S01]  /*0ba0*/  FADD.FTZ R17, -R14, -RZ ;  /* 0x800000ff0e117221 */ /* 0x000fe20000010100 */
[C---:B------:R-:W-:Y:S01]  /*0bb0*/  IMAD R0, R13.reuse, -0x800000, R0 ;  /* 0xff8000000d007824 */ /* 0x040fe200078e0200 */
[----:B0-----:R-:W-:-:S05]  /*0bc0*/  IADD3 R14, PT, PT, R13, 0x7f, -R12 ;  /* 0x0000007f0d0e7810 */ /* 0x001fca0007ffe80c */
[----:B------:R-:W-:Y:S02]  /*0bd0*/  IMAD.IADD R11, R14, 0x1, R11 ;  /* 0x000000010e0b7824 */ /* 0x000fe400078e020b */
[----:B-1----:R-:W-:-:S04]  /*0be0*/  FFMA R16, R15, R17, 1 ;  /* 0x3f8000000f107423 */ /* 0x002fc80000000011 */
[----:B------:R-:W-:-:S04]  /*0bf0*/  FFMA R18, R15, R16, R15 ;  /* 0x000000100f127223 */ /* 0x000fc8000000000f */
[----:B------:R-:W-:-:S04]  /*0c00*/  FFMA R15, R0, R18, RZ ;  /* 0x00000012000f7223 */ /* 0x000fc800000000ff */
[----:B------:R-:W-:-:S04]  /*0c10*/  FFMA R16, R17, R15, R0 ;  /* 0x0000000f11107223 */ /* 0x000fc80000000000 */
[----:B------:R-:W-:-:S04]  /*0c20*/  FFMA R15, R18, R16, R15 ;  /* 0x00000010120f7223 */ /* 0x000fc8000000000f */
[----:B------:R-:W-:-:S04]  /*0c30*/  FFMA R16, R17, R15, R0 ;  /* 0x0000000f11107223 */ /* 0x000fc80000000000 */
[----:B------:R-:W-:-:S05]  /*0c40*/  FFMA R0, R18, R16, R15 ;  /* 0x0000001012007223 */ /* 0x000fca000000000f */
[----:B------:R-:W-:-:S04]  /*0c50*/  SHF.R.U32.HI R12, RZ, 0x17, R0 ;  /* 0x00000017ff0c7819 */ /* 0x000fc80000011600 */
[----:B------:R-:W-:-:S05]  /*0c60*/  LOP3.LUT R12, R12, 0xff, RZ, 0xc0, !PT ;  /* 0x000000ff0c0c7812 */ /* 0x000fca00078ec0ff */
[----:B------:R-:W-:-:S04]  /*0c70*/  IMAD.IADD R17, R12, 0x1, R11 ;  /* 0x000000010c117824 */ /* 0x000fc800078e020b */
[----:B------:R-:W-:-:S05]  /*0c80*/  VIADD R12, R17, 0xffffffff ;  /* 0xffffffff110c7836 */ /* 0x000fca0000000000 */
[----:B------:R-:W-:-:S13]  /*0c90*/  ISETP.GE.U32.AND P0, PT, R12, 0xfe, PT ;  /* 0x000000fe0c00780c */ /* 0x000fda0003f06070 */
[----:B------:R-:W-:Y:S05]  /*0ca0*/  @!P0 BRA `(.L_x_21) ;  /* 0x0000000000808947 */ /* 0x000fea0003800000 */
[----:B------:R-:W-:-:S13]  /*0cb0*/  ISETP.GT.AND P0, PT, R17, 0xfe, PT ;  /* 0x000000fe1100780c */ /* 0x000fda0003f04270 */
[----:B------:R-:W-:Y:S05]  /*0cc0*/  @P0 BRA `(.L_x_22) ;  /* 0x00000000006c0947 */ /* 0x000fea0003800000 */
[----:B------:R-:W-:-:S13]  /*0cd0*/  ISETP.GE.AND P0, PT, R17, 0x1, PT ;  /* 0x000000011100780c */ /* 0x000fda0003f06270 */
[----:B------:R-:W-:Y:S05]  /*0ce0*/  @P0 BRA `(.L_x_23) ;  /* 0x0000000000740947 */ /* 0x000fea0003800000 */
[----:B------:R-:W-:Y:S02]  /*0cf0*/  ISETP.GE.AND P0, PT, R17, -0x18, PT ;  /* 0xffffffe81100780c */ /* 0x000fe40003f06270 */
[----:B------:R-:W-:-:S11]  /*0d00*/  LOP3.LUT R0, R0, 0x80000000, RZ, 0xc0, !PT ;  /* 0x8000000000007812 */ /* 0x000fd600078ec0ff */
[----:B------:R-:W-:Y:S05]  /*0d10*/  @!P0 BRA `(.L_x_23) ;  /* 0x0000000000688947 */ /* 0x000fea0003800000 */
[CCC-:B------:R-:W-:Y:S01]  /*0d20*/  FFMA.RZ R11, R18.reuse, R16.reuse, R15.reuse ;  /* 0x00000010120b7223 */ /* 0x1c0fe2000000c00f */
[C---:B------:R-:W-:Y:S01]  /*0d30*/  IADD3 R14, PT, PT, R17.reuse, 0x20, RZ ;  /* 0x00000020110e7810 */ /* 0x040fe20007ffe0ff */
[CCC-:B------:R-:W-:Y:S01]  /*0d40*/  FFMA.RM R12, R18.reuse, R16.reuse, R15.reuse ;  /* 0x00000010120c7223 */ /* 0x1c0fe2000000400f */
[----:B------:R-:W-:Y:S02]  /*0d50*/  ISETP.NE.AND P3, PT, R17, RZ, PT ;  /* 0x000000ff1100720c */ /* 0x000fe40003f65270 */
[----:B------:R-:W-:Y:S01]  /*0d60*/  LOP3.LUT R13, R11, 0x7fffff, RZ, 0xc0, !PT ;  /* 0x007fffff0b0d7812 */ /* 0x000fe200078ec0ff */
[----:B------:R-:W-:Y:S01]  /*0d70*/  FFMA.RP R11, R18, R16, R15 ;  /* 0x00000010120b7223 */ /* 0x000fe2000000800f */
[----:B------:R-:W-:Y:S01]  /*0d80*/  IMAD.MOV R15, RZ, RZ, -R17 ;  /* 0x000000ffff0f7224 */ /* 0x000fe200078e0a11 */
[----:B------:R-:W-:Y:S02]  /*0d90*/  ISETP.NE.AND P1, PT, R17, RZ, PT ;  /* 0x000000ff1100720c */ /* 0x000fe40003f25270 */
[----:B------:R-:W-:-:S02]  /*0da0*/  LOP3.LUT R13, R13, 0x800000, RZ, 0xfc, !PT ;  /* 0x008000000d0d7812 */ /* 0x000fc400078efcff */
[----:B------:R-:W-:Y:S02]  /*0db0*/  FSETP.NEU.FTZ.AND P0, PT, R11, R12, PT ;  /* 0x0000000c0b00720b */ /* 0x000fe40003f1d000 */
[----:B------:R-:W-:Y:S02]  /*0dc0*/  SHF.L.U32 R14, R13, R14, RZ ;  /* 0x0000000e0d0e7219 */ /* 0x000fe400000006ff */
[----:B------:R-:W-:Y:S02]  /*0dd0*/  SEL R12, R15, RZ, P3 ;  /* 0x000000ff0f0c7207 */ /* 0x000fe40001800000 */
[----:B------:R-:W-:Y:S02]  /*0de0*/  ISETP.NE.AND P1, PT, R14, RZ, P1 ;  /* 0x000000ff0e00720c */ /* 0x000fe40000f25270 */
[----:B------:R-:W-:Y:S02]  /*0df0*/  SHF.R.U32.HI R12, RZ, R12, R13 ;  /* 0x0000000cff0c7219 */ /* 0x000fe4000001160d */
[----:B------:R-:W-:-:S02]  /*0e00*/  PLOP3.LUT P0, PT, P0, P1, PT, 0xf8, 0x8f ;  /* 0x00000000008f781c */ /* 0x000fc40000703f70 */
[----:B------:R-:W-:Y:S02]  /*0e10*/  SHF.R.U32.HI R14, RZ, 0x1, R12 ;  /* 0x00000001ff0e7819 */ /* 0x000fe4000001160c */
[----:B------:R-:W-:-:S04]  /*0e20*/  SEL R11, RZ, 0x1, !P0 ;  /* 0x00000001ff0b7807 */ /* 0x000fc80004000000 */
[----:B------:R-:W-:-:S04]  /*0e30*/  LOP3.LUT R11, R11, 0x1, R14, 0xf8, !PT ;  /* 0x000000010b0b7812 */ /* 0x000fc800078ef80e */
[----:B------:R-:W-:-:S05]  /*0e40*/  LOP3.LUT R11, R11, R12, RZ, 0xc0, !PT ;  /* 0x0000000c0b0b7212 */ /* 0x000fca00078ec0ff */
[----:B------:R-:W-:-:S05]  /*0e50*/  IMAD.IADD R11, R14, 0x1, R11 ;  /* 0x000000010e0b7824 */ /* 0x000fca00078e020b */
[----:B------:R-:W-:Y:S01]  /*0e60*/  LOP3.LUT R0, R11, R0, RZ, 0xfc, !PT ;  /* 0x000000000b007212 */ /* 0x000fe200078efcff */
[----:B------:R-:W-:Y:S06]  /*0e70*/  BRA `(.L_x_23) ;  /* 0x0000000000107947 */ /* 0x000fec0003800000 */
.L_x_22:
[----:B------:R-:W-:-:S04]  /*0e80*/  LOP3.LUT R0, R0, 0x80000000, RZ, 0xc0, !PT ;  /* 0x8000000000007812 */ /* 0x000fc800078ec0ff */
[----:B------:R-:W-:Y:S01]  /*0e90*/  LOP3.LUT R0, R0, 0x7f800000, RZ, 0xfc, !PT ;  /* 0x7f80000000007812 */ /* 0x000fe200078efcff */
[----:B------:R-:W-:Y:S06]  /*0ea0*/  BRA `(.L_x_23) ;  /* 0x0000000000047947 */ /* 0x000fec0003800000 */
.L_x_21:
[----:B------:R-:W-:-:S07]  /*0eb0*/  LEA R0, R11, R0, 0x17 ;  /* 0x000000000b007211 */ /* 0x000fce00078eb8ff */
.L_x_23:
[----:B------:R-:W-:Y:S05]  /*0ec0*/  BSYNC.RECONVERGENT B2 ;  /* 0x0000000000027941 */ /* 0x000fea0003800200 */
.L_x_20:
[----:B------:R-:W-:Y:S05]  /*0ed0*/  BRA `(.L_x_24) ;  /* 0x0000000000207947 */ /* 0x000fea0003800000 */
.L_x_19:
[----:B------:R-:W-:-:S04]  /*0ee0*/  LOP3.LUT R0, R13, 0x80000000, R0, 0x48, !PT ;  /* 0x800000000d007812 */ /* 0x000fc800078e4800 */
[----:B------:R-:W-:Y:S01]  /*0ef0*/  LOP3.LUT R0, R0, 0x7f800000, RZ, 0xfc, !PT ;  /* 0x7f80000000007812 */ /* 0x000fe200078efcff */
[----:B------:R-:W-:Y:S06]  /*0f00*/  BRA `(.L_x_24) ;  /* 0x0000000000147947 */ /* 0x000fec0003800000 */
.L_x_18:
[----:B------:R-:W-:Y:S01]  /*0f10*/  LOP3.LUT R0, R13, 0x80000000, R0, 0x48, !PT ;  /* 0x800000000d007812 */ /* 0x000fe200078e4800 */
[----:B------:R-:W-:Y:S06]  /*0f20*/  BRA `(.L_x_24) ;  /* 0x00000000000c7947 */ /* 0x000fec0003800000 */
.L_x_17:
[----:B------:R-:W0:Y:S01]  /*0f30*/  MUFU.RSQ R0, -QNAN ;  /* 0xffc0000000007908 */ /* 0x000e220000001400 */
[----:B------:R-:W-:Y:S05]  /*0f40*/  BRA `(.L_x_24) ;  /* 0x0000000000047947 */ /* 0x000fea0003800000 */
.L_x_16:
[----:B------:R-:W-:-:S07]  /*0f50*/  FADD.FTZ R0, R0, R3 ;  /* 0x0000000300007221 */ /* 0x000fce0000010000 */
.L_x_24:
[----:B------:R-:W-:Y:S05]  /*0f60*/  BSYNC.RECONVERGENT B1 ;  /* 0x0000000000017941 */ /* 0x000fea0003800200 */
.L_x_14:
[----:B------:R-:W-:-:S04]  /*0f70*/  IMAD.MOV.U32 R11, RZ, RZ, 0x0 ;  /* 0x00000000ff0b7424 */ /* 0x000fc800078e00ff */
[----:B0-----:R-:W-:Y:S05]  /*0f80*/  RET.REL.NODEC R10 `(_Z29fused_mean_variance_normalizePfS_i) ;  /* 0xfffffff00a1c7950 */ /* 0x001fea0003c3ffff */
.L_x_25:
[----:B------:R-:W-:-:S00]  /*0f90*/  BRA `(.L_x_25) ;  /* 0xfffffffc00fc7947 */ /* 0x000fc0000383ffff */
[----:B------:R-:W-:-:S00]  /*0fa0*/  NOP ;  /* 0x0000000000007918 */ /* 0x000fc00000000000 */
        /* <DEDUP_REMOVED lines=13> */
.L_x_42:


//--------------------- .text._Z20fused_gemm_bias_reluPfS_S_S_iiiff --------------------------
	.section	.text._Z20fused_gemm_bias_reluPfS_S_S_iiiff,"ax",@progbits
	.align	128
        .global         _Z20fused_gemm_bias_reluPfS_S_S_iiiff
        .type           _Z20fused_gemm_bias_reluPfS_S_S_iiiff,@function
        .size           _Z20fused_gemm_bias_reluPfS_S_S_iiiff,(.L_x_46 - _Z20fused_gemm_bias_reluPfS_S_S_iiiff)
        .other          _Z20fused_gemm_bias_reluPfS_S_S_iiiff,@"STO_CUDA_ENTRY STV_DEFAULT"
_Z20fused_gemm_bias_reluPfS_S_S_iiiff:
.text._Z20fused_gemm_bias_reluPfS_S_S_iiiff:
[----:B------:R-:W-:Y:S01]  /*0000*/  LDC R1, c[0x0][0x37c] ;  /* 0x0000df00ff017b82 */ /* 0x000fe20000000800 */
[----:B------:R-:W0:Y:S01]  /*0010*/  S2R R0, SR_CTAID.Y ;  /* 0x0000000000007919 */ /* 0x000e220000002600 */
[----:B------:R-:W1:Y:S01]  /*0020*/  LDCU UR10, c[0x0][0x3a8] ;  /* 0x00007500ff0a77ac */ /* 0x000e620008000800 */
[----:B------:R-:W-:Y:S01]  /*0030*/  HFMA2 R23, -RZ, RZ, 0, 0 ;  /* 0x00000000ff177431 */ /* 0x000fe200000001ff */
[----:B------:R-:W0:Y:S01]  /*0040*/  S2R R12, SR_TID.Y ;  /* 0x00000000000c7919 */ /* 0x000e220000002200 */
[----:B------:R-:W2:Y:S01]  /*0050*/  LDCU.64 UR8, c[0x0][0x358] ;  /* 0x00006b00ff0877ac */ /* 0x000ea20008000a00 */
[----:B------:R-:W3:Y:S01]  /*0060*/  S2R R5, SR_CTAID.X ;  /* 0x0000000000057919 */ /* 0x000ee20000002500 */
[----:B------:R-:W3:Y:S01]  /*0070*/  S2R R21, SR_TID.X ;  /* 0x0000000000157919 */ /* 0x000ee20000002100 */
[----:B-1----:R-:W-:Y:S01]  /*0080*/  UISETP.GE.AND UP0, UPT, UR10, 0x1, UPT ;  /* 0x000000010a00788c */ /* 0x002fe2000bf06270 */
[----:B0-----:R-:W-:Y:S02]  /*0090*/  LEA R0, R0, R12, 0x4 ;  /* 0x0000000c00007211 */ /* 0x001fe400078e20ff */
[----:B---3--:R-:W-:-:S06]  /*00a0*/  LEA R15, R5, R21, 0x4 ;  /* 0x00000015050f7211 */ /* 0x008fcc00078e20ff */
[----:B--2---:R-:W-:Y:S05]  /*00b0*/  BRA.U !UP0, `(.L_x_26) ;  /* 0x00000005083c7547 */ /* 0x004fea000b800000 */
[----:B------:R-:W0:Y:S01]  /*00c0*/  S2UR UR7, SR_CgaCtaId ;  /* 0x00000000000779c3 */ /* 0x000e220000008800 */
[----:B------:R-:W1:Y:S01]  /*00d0*/  LDCU UR11, c[0x0][0x3a4] ;  /* 0x00007480ff0b77ac */ /* 0x000e620008000800 */
[----:B------:R-:W-:Y:S01]  /*00e0*/  MOV R23, RZ ;  /* 0x000000ff00177202 */ /* 0x000fe20000000f00 */
[----:B------:R-:W-:Y:S01]  /*00f0*/  IMAD R13, R0, UR10, R21 ;  /* 0x0000000a000d7c24 */ /* 0x000fe2000f8e0215 */
[----:B------:R-:W-:Y:S01]  /*0100*/  UMOV UR5, 0x400 ;  /* 0x0000040000057882 */ /* 0x000fe20000000000 */
[----:B------:R-:W-:-:S03]  /*0110*/  UIADD3 UR4, UPT, UPT, UR10, 0xf, URZ ;  /* 0x0000000f0a047890 */ /* 0x000fc6000fffe0ff */
[----:B------:R-:W2:Y:S01]  /*0120*/  LDC R16, c[0x0][0x3a4] ;  /* 0x0000e900ff107b82 */ /* 0x000ea20000000800 */
[----:B------:R-:W-:Y:S02]  /*0130*/  UIADD3 UR6, UPT, UPT, UR5, 0x400, URZ ;  /* 0x0000040005067890 */ /* 0x000fe4000fffe0ff */
[----:B------:R-:W-:Y:S01]  /*0140*/  USHF.R.U32.HI UR4, URZ, 0x4, UR4 ;  /* 0x00000004ff047899 */ /* 0x000fe20008011604 */
[----:B------:R-:W3:Y:S04]  /*0150*/  LDCU UR13, c[0x0][0x3a8] ;  /* 0x00007500ff0d77ac */ /* 0x000ee80008000800 */
[----:B------:R-:W4:Y:S01]  /*0160*/  LDC.64 R2, c[0x0][0x380] ;  /* 0x0000e000ff027b82 */ /* 0x000f220000000a00 */
[----:B------:R-:W2:Y:S01]  /*0170*/  LDCU UR12, c[0x0][0x3a0] ;  /* 0x00007400ff0c77ac */ /* 0x000ea20008000800 */
[----:B-1----:R-:W-:Y:S01]  /*0180*/  IMAD R14, R12, UR11, R21 ;  /* 0x0000000b0c0e7c24 */ /* 0x002fe2000f8e0215 */
[----:B------:R-:W-:-:S02]  /*0190*/  UIADD3 UR4, UPT, UPT, -UR4, URZ, URZ ;  /* 0x000000ff04047290 */ /* 0x000fc4000fffe1ff */
[----:B0-----:R-:W-:Y:S02]  /*01a0*/  ULEA UR5, UR7, UR5, 0x18 ;  /* 0x0000000507057291 */ /* 0x001fe4000f8ec0ff */
[----:B------:R-:W-:Y:S01]  /*01b0*/  LEA R14, R5, R14, 0x4 ;  /* 0x0000000e050e7211 */ /* 0x000fe200078e20ff */
[----:B------:R-:W-:-:S03]  /*01c0*/  ULEA UR6, UR7, UR6, 0x18 ;  /* 0x0000000607067291 */ /* 0x000fc6000f8ec0ff */
[----:B------:R-:W-:-:S03]  /*01d0*/  LEA R18, R12, UR5, 0x6 ;  /* 0x000000050c127c11 */ /* 0x000fc6000f8e30ff */
[C---:B------:R-:W-:Y:S02]  /*01e0*/  LEA R19, R21.reuse, UR6, 0x2 ;  /* 0x0000000615137c11 */ /* 0x040fe4000f8e10ff */
[----:B------:R-:W-:Y:S02]  /*01f0*/  LEA R20, R21, R18, 0x2 ;  /* 0x0000001215147211 */ /* 0x000fe400078e10ff */
[----:B---3--:R-:W-:-:S07]  /*0200*/  LEA R17, R12, R19, 0x6 ;  /* 0x000000130c117211 */ /* 0x008fce00078e30ff */
.L_x_27:
[----:B--2---:R-:W-:Y:S01]  /*0210*/  ISETP.GE.AND P0, PT, R15, R16, PT ;  /* 0x000000100f00720c */ /* 0x004fe20003f06270 */
[----:B------:R-:W-:Y:S01]  /*0220*/  HFMA2 R22, -RZ, RZ, 0, 0 ;  /* 0x00000000ff167431 */ /* 0x000fe200000001ff */
[----:B------:R-:W-:Y:S01]  /*0230*/  ISETP.GE.AND P1, PT, R21, UR13, PT ;  /* 0x0000000d15007c0c */ /* 0x000fe2000bf26270 */
[----:B----4-:R-:W-:Y:S01]  /*0240*/  IMAD.WIDE R4, R13, 0x4, R2 ;  /* 0x000000040d047825 */ /* 0x010fe200078e0202 */
[----:B------:R-:W-:Y:S02]  /*0250*/  ISETP.GE.OR P0, PT, R12, UR13, P0 ;  /* 0x0000000d0c007c0c */ /* 0x000fe40008706670 */
[----:B------:R-:W-:Y:S02]  /*0260*/  ISETP.GE.OR P1, PT, R0, UR12, P1 ;  /* 0x0000000c00007c0c */ /* 0x000fe40008f26670 */
[----:B------:R-:W-:-:S09]  /*0270*/  MOV R27, RZ ;  /* 0x000000ff001b7202 */ /* 0x000fd20000000f00 */
[----:B------:R-:W0:Y:S02]  /*0280*/  @!P0 LDC.64 R6, c[0x0][0x388] ;  /* 0x0000e200ff068b82 */ /* 0x000e240000000a00 */
[----:B------:R-:W2:Y:S01]  /*0290*/  @!P1 LDG.E R27, desc[UR8][R4.64] ;  /* 0x00000008041b9981 */ /* 0x000ea2000c1e1900 */
[----:B0-----:R-:W-:-:S05]  /*02a0*/  @!P0 IMAD.WIDE R6, R14, 0x4, R6 ;  /* 0x000000040e068825 */ /* 0x001fca00078e0206 */
[----:B------:R-:W3:Y:S01]  /*02b0*/  @!P0 LDG.E R22, desc[UR8][R6.64] ;  /* 0x0000000806168981 */ /* 0x000ee2000c1e1900 */
[----:B------:R-:W-:-:S04]  /*02c0*/  UIADD3 UR4, UPT, UPT, UR4, 0x1, URZ ;  /* 0x0000000104047890 */ /* 0x000fc8000fffe0ff */
[----:B------:R-:W-:Y:S01]  /*02d0*/  UISETP.NE.AND UP0, UPT, UR4, URZ, UPT ;  /* 0x000000ff0400728c */ /* 0x000fe2000bf05270 */
[----:B------:R-:W-:Y:S02]  /*02e0*/  IADD3 R13, PT, PT, R13, 0x10, RZ ;  /* 0x000000100d0d7810 */ /* 0x000fe40007ffe0ff */
[----:B------:R-:W-:Y:S02]  /*02f0*/  IADD3 R21, PT, PT, R21, 0x10, RZ ;  /* 0x0000001015157810 */ /* 0x000fe40007ffe0ff */
[----:B------:R-:W-:Y:S02]  /*0300*/  IADD3 R12, PT, PT, R12, 0x10, RZ ;  /* 0x000000100c0c7810 */ /* 0x000fe40007ffe0ff */
[----:B------:R-:W-:Y:S01]  /*0310*/  LEA R14, R16, R14, 0x4 ;  /* 0x0000000e100e7211 */ /* 0x000fe200078e20ff */
[----:B--2---:R-:W-:Y:S04]  /*0320*/  STS [R20], R27 ;  /* 0x0000001b14007388 */ /* 0x004fe80000000800 */
[----:B---3--:R-:W-:Y:S01]  /*0330*/  STS [R17], R22 ;  /* 0x0000001611007388 */ /* 0x008fe20000000800 */
[----:B------:R-:W-:Y:S06]  /*0340*/  BAR.SYNC.DEFER_BLOCKING 0x0 ;  /* 0x0000000000007b1d */ /* 0x000fec0000010000 */
[----:B------:R-:W-:Y:S04]  /*0350*/  LDS R26, [R19] ;  /* 0x00000000131a7984 */ /* 0x000fe80000000800 */
[----:B------:R-:W0:Y:S04]  /*0360*/  LDS.128 R8, [R18] ;  /* 0x0000000012087984 */ /* 0x000e280000000c00 */
[----:B------:R-:W1:Y:S04]  /*0370*/  LDS R29, [R19+0x40] ;  /* 0x00004000131d7984 */ /* 0x000e680000000800 */
[----:B------:R-:W2:Y:S04]  /*0380*/  LDS R25, [R19+0x80] ;  /* 0x0000800013197984 */ /* 0x000ea80000000800 */
[----:B------:R-:W3:Y:S04]  /*0390*/  LDS R24, [R19+0xc0] ;  /* 0x0000c00013187984 */ /* 0x000ee80000000800 */
[----:B------:R-:W-:Y:S04]  /*03a0*/  LDS.128 R4, [R18+0x10] ;  /* 0x0000100012047984 */ /* 0x000fe80000000c00 */
[----:B------:R-:W-:Y:S04]  /*03b0*/  LDS R22, [R19+0x140] ;  /* 0x0001400013167984 */ /* 0x000fe80000000800 */
[----:B------:R-:W-:Y:S01]  /*03c0*/  LDS R27, [R19+0x200] ;  /* 0x00020000131b7984 */ /* 0x000fe20000000800 */
[----:B0-----:R-:W-:-:S03]  /*03d0*/  FFMA R8, R8, R26, R23 ;  /* 0x0000001a08087223 */ /* 0x001fc60000000017 */
[----:B------:R-:W0:Y:S01]  /*03e0*/  LDS R23, [R19+0x100] ;  /* 0x0001000013177984 */ /* 0x000e220000000800 */
[----:B-1----:R-:W-:-:S03]  /*03f0*/  FFMA R8, R29, R9, R8 ;  /* 0x000000091d087223 */ /* 0x002fc60000000008 */
[----:B------:R-:W-:Y:S01]  /*0400*/  LDS R26, [R19+0x1c0] ;  /* 0x0001c000131a7984 */ /* 0x000fe20000000800 */
[----:B--2---:R-:W-:-:S03]  /*0410*/  FFMA R9, R25, R10, R8 ;  /* 0x0000000a19097223 */ /* 0x004fc60000000008 */
[----:B------:R-:W1:Y:S01]  /*0420*/  LDS R25, [R19+0x180] ;  /* 0x0001800013197984 */ /* 0x000e620000000800 */
[----:B---3--:R-:W-:-:S03]  /*0430*/  FFMA R9, R24, R11, R9 ;  /* 0x0000000b18097223 */ /* 0x008fc60000000009 */
[----:B------:R-:W-:Y:S01]  /*0440*/  LDS R24, [R19+0x240] ;  /* 0x0002400013187984 */ /* 0x000fe20000000800 */
[----:B0-----:R-:W-:-:S03]  /*0450*/  FFMA R23, R4, R23, R9 ;  /* 0x0000001704177223 */ /* 0x001fc60000000009 */
[----:B------:R-:W0:Y:S01]  /*0460*/  LDS.128 R8, [R18+0x20] ;  /* 0x0000200012087984 */ /* 0x000e220000000c00 */
[----:B------:R-:W-:-:S03]  /*0470*/  FFMA R22, R22, R5, R23 ;  /* 0x0000000516167223 */ /* 0x000fc60000000017 */
[----:B------:R-:W2:Y:S01]  /*0480*/  LDS R23, [R19+0x280] ;  /* 0x0002800013177984 */ /* 0x000ea20000000800 */
[----:B-1----:R-:W-:-:S03]  /*0490*/  FFMA R25, R25, R6, R22 ;  /* 0x0000000619197223 */ /* 0x002fc60000000016 */
[----:B------:R-:W1:Y:S01]  /*04a0*/  LDS R22, [R19+0x2c0] ;  /* 0x0002c00013167984 */ /* 0x000e620000000800 */
[----:B------:R-:W-:-:S03]  /*04b0*/  FFMA R7, R26, R7, R25 ;  /* 0x000000071a077223 */ /* 0x000fc60000000019 */
[----:B------:R-:W-:Y:S01]  /*04c0*/  LDS R25, [R19+0x300] ;  /* 0x0003000013197984 */ /* 0x000fe20000000800 */
[----:B0-----:R-:W-:-:S03]  /*04d0*/  FFMA R27, R8, R27, R7 ;  /* 0x0000001b081b7223 */ /* 0x001fc60000000007 */
[----:B------:R-:W0:Y:S01]  /*04e0*/  LDS.128 R4, [R18+0x30] ;  /* 0x0000300012047984 */ /* 0x000e220000000c00 */
[----:B------:R-:W-:-:S03]  /*04f0*/  FFMA R24, R24, R9, R27 ;  /* 0x0000000918187223 */ /* 0x000fc6000000001b */
[----:B------:R-:W3:Y:S04]  /*0500*/  LDS R27, [R19+0x340] ;  /* 0x00034000131b7984 */ /* 0x000ee80000000800 */
[----:B------:R-:W4:Y:S04]  /*0510*/  LDS R9, [R19+0x380] ;  /* 0x0003800013097984 */ /* 0x000f280000000800 */
[----:B------:R-:W5:Y:S01]  /*0520*/  LDS R8, [R19+0x3c0] ;  /* 0x0003c00013087984 */ /* 0x000f620000000800 */
[----:B--2---:R-:W-:-:S04]  /*0530*/  FFMA R23, R23, R10, R24 ;  /* 0x0000000a17177223 */ /* 0x004fc80000000018 */
[----:B-1----:R-:W-:-:S04]  /*0540*/  FFMA R11, R22, R11, R23 ;  /* 0x0000000b160b7223 */ /* 0x002fc80000000017 */
[----:B0-----:R-:W-:-:S04]  /*0550*/  FFMA R4, R4, R25, R11 ;  /* 0x0000001904047223 */ /* 0x001fc8000000000b */
[----:B---3--:R-:W-:-:S04]  /*0560*/  FFMA R4, R27, R5, R4 ;  /* 0x000000051b047223 */ /* 0x008fc80000000004 */
[----:B----4-:R-:W-:-:S04]  /*0570*/  FFMA R9, R9, R6, R4 ;  /* 0x0000000609097223 */ /* 0x010fc80000000004 */
[----:B-----5:R-:W-:Y:S01]  /*0580*/  FFMA R23, R8, R7, R9 ;  /* 0x0000000708177223 */ /* 0x020fe20000000009 */
[----:B------:R-:W-:Y:S06]  /*0590*/  BAR.SYNC.DEFER_BLOCKING 0x0 ;  /* 0x0000000000007b1d */ /* 0x000fec0000010000 */
[----:B------:R-:W-:Y:S05]  /*05a0*/  BRA.U UP0, `(.L_x_27) ;  /* 0xfffffffd00187547 */ /* 0x000fea000b83ffff */
.L_x_26:
[----:B------:R-:W0:Y:S02]  /*05b0*/  LDCU.64 UR6, c[0x0][0x3a0] ;  /* 0x00007400ff0677ac */ /* 0x000e240008000a00 */
[----:B0-----:R-:W-:-:S04]  /*05c0*/  ISETP.GE.AND P0, PT, R15, UR7, PT ;  /* 0x000000070f007c0c */ /* 0x001fc8000bf06270 */
[----:B------:R-:W-:-:S13]  /*05d0*/  ISETP.GE.OR P0, PT, R0, UR6, P0 ;  /* 0x0000000600007c0c */ /* 0x000fda0008706670 */
[----:B------:R-:W-:Y:S05]  /*05e0*/  @P0 EXIT ;  /* 0x000000000000094d */ /* 0x000fea0003800000 */
[----:B------:R-:W0:Y:S01]  /*05f0*/  LDC.64 R2, c[0x0][0x390] ;  /* 0x0000e400ff027b82 */ /* 0x000e220000000a00 */
[----:B------:R-:W-:Y:S01]  /*0600*/  IMAD R7, R0, UR7, R15 ;  /* 0x0000000700077c24 */ /* 0x000fe2000f8e020f */
[----:B------:R-:W1:Y:S01]  /*0610*/  LDCU UR4, c[0x0][0x3b0] ;  /* 0x00007600ff0477ac */ /* 0x000e620008000800 */
[----:B------:R-:W2:Y:S05]  /*0620*/  LDCU UR5, c[0x0][0x3ac] ;  /* 0x00007580ff0577ac */ /* 0x000eaa0008000800 */
[----:B------:R-:W3:Y:S01]  /*0630*/  LDC.64 R4, c[0x0][0x398] ;  /* 0x0000e600ff047b82 */ /* 0x000ee20000000a00 */
[----:B0-----:R-:W-:-:S05]  /*0640*/  IMAD.WIDE.U32 R2, R7, 0x4, R2 ;  /* 0x0000000407027825 */ /* 0x001fca00078e0002 */
[----:B------:R-:W1:Y:S01]  /*0650*/  LDG.E R0, desc[UR8][R2.64] ;  /* 0x0000000802007981 */ /* 0x000e62000c1e1900 */
[----:B---3--:R-:W-:-:S06]  /*0660*/  IMAD.WIDE.U32 R4, R15, 0x4, R4 ;  /* 0x000000040f047825 */ /* 0x008fcc00078e0004 */
[----:B------:R-:W3:Y:S01]  /*0670*/  LDG.E R5, desc[UR8][R4.64] ;  /* 0x0000000804057981 */ /* 0x000ee2000c1e1900 */
[----:B-1----:R-:W-:-:S04]  /*0680*/  FMUL R0, R0, UR4 ;  /* 0x0000000400007c20 */ /* 0x002fc80008400000 */
[----:B--2---:R-:W-:-:S04]  /*0690*/  FFMA R0, R23, UR5, R0 ;  /* 0x0000000517007c23 */ /* 0x004fc80008000000 */
[----:B---3--:R-:W-:-:S05]  /*06a0*/  FADD R0, R0, R5 ;  /* 0x0000000500007221 */ /* 0x008fca0000000000 */
[----:B------:R-:W-:-:S05]  /*06b0*/  FMNMX R7, RZ, R0, !PT ;  /* 0x00000000ff077209 */ /* 0x000fca0007800000 */
[----:B------:R-:W-:Y:S01]  /*06c0*/  STG.E desc[UR8][R2.64], R7 ;  /* 0x0000000702007986 */ /* 0x000fe2000c101908 */
[----:B------:R-:W-:Y:S05]  /*06d0*/  EXIT ;  /* 0x000000000000794d */ /* 0x000fea0003800000 */
.L_x_28:
        /* <DEDUP_REMOVED lines=10> */
.L_x_46:


//--------------------- .text._Z25fused_add_mul_sqrt_kernelPfS_S_S_i --------------------------
	.section	.text._Z25fused_add_mul_sqrt_kernelPfS_S_S_i,"ax",@progbits
	.align	128
        .global         _Z25fused_add_mul_sqrt_kernelPfS_S_S_i
        .type           _Z25fused_add_mul_sqrt_kernelPfS_S_S_i,@function
        .size           _Z25fused_add_mul_sqrt_kernelPfS_S_S_i,(.L_x_43 - _Z25fused_add_mul_sqrt_kernelPfS_S_S_i)
        .other          _Z25fused_add_mul_sqrt_kernelPfS_S_S_i,@"STO_CUDA_ENTRY STV_DEFAULT"
_Z25fused_add_mul_sqrt_kernelPfS_S_S_i:
.text._Z25fused_add_mul_sqrt_kernelPfS_S_S_i:
[----:B------:R-:W-:Y:S01]  /*0000*/  LDC R1, c[0x0][0x37c] ;  /* 0x0000df00ff017b82 */ /* 0x000fe20000000800 */
[----:B------:R-:W0:Y:S07]  /*0010*/  S2R R3, SR_TID.X ;  /* 0x0000000000037919 */ /* 0x000e2e0000002100 */
[----:B------:R-:W0:Y:S01]  /*0020*/  S2UR UR4, SR_CTAID.X ;  /* 0x00000000000479c3 */ /* 0x000e220000002500 */
[----:B------:R-:W1:Y:S07]  /*0030*/  LDCU UR5, c[0x0][0x3a0] ;  /* 0x00007400ff0577ac */ /* 0x000e6e0008000800 */
[----:B------:R-:W0:Y:S02]  /*0040*/  LDC R2, c[0x0][0x360] ;  /* 0x0000d800ff027b82 */ /* 0x000e240000000800 */
[----:B0-----:R-:W-:-:S05]  /*0050*/  IMAD R2, R2, UR4, R3 ;  /* 0x0000000402027c24 */ /* 0x001fca000f8e0203 */
[----:B-1----:R-:W-:-:S13]  /*0060*/  ISETP.GE.AND P0, PT, R2, UR5, PT ;  /* 0x0000000502007c0c */ /* 0x002fda000bf06270 */
[----:B------:R-:W-:Y:S05]  /*0070*/  @P0 EXIT ;  /* 0x000000000000094d */ /* 0x000fea0003800000 */
[----:B------:R-:W0:Y:S01]  /*0080*/  LDC.64 R4, c[0x0][0x380] ;  /* 0x0000e000ff047b82 */ /* 0x000e220000000a00 */
[----:B------:R-:W1:Y:S07]  /*0090*/  LDCU.64 UR4, c[0x0][0x358] ;  /* 0x00006b00ff0477ac */ /* 0x000e6e0008000a00 */
[----:B------:R-:W2:Y:S08]  /*00a0*/  LDC.64 R6, c[0x0][0x388] ;  /* 0x0000e200ff067b82 */ /* 0x000eb00000000a00 */
[----:B------:R-:W3:Y:S01]  /*00b0*/  LDC.64 R8, c[0x0][0x390] ;  /* 0x0000e400ff087b82 */ /* 0x000ee20000000a00 */
[----:B0-----:R-:W-:-:S06]  /*00c0*/  IMAD.WIDE R4, R2, 0x4, R4 ;  /* 0x0000000402047825 */ /* 0x001fcc00078e0204 */
[----:B-1----:R-:W4:Y:S01]  /*00d0*/  LDG.E R4, desc[UR4][R4.64] ;  /* 0x0000000404047981 */ /* 0x002f22000c1e1900 */
[----:B--2---:R-:W-:-:S06]  /*00e0*/  IMAD.WIDE R6, R2, 0x4, R6 ;  /* 0x0000000402067825 */ /* 0x004fcc00078e0206 */
[----:B------:R-:W4:Y:S01]  /*00f0*/  LDG.E R7, desc[UR4][R6.64] ;  /* 0x0000000406077981 */ /* 0x000f22000c1e1900 */
[----:B---3--:R-:W-:-:S06]  /*0100*/  IMAD.WIDE R8, R2, 0x4, R8 ;  /* 0x0000000402087825 */ /* 0x008fcc00078e0208 */
[----:B------:R-:W2:Y:S01]  /*0110*/  LDG.E R9, desc[UR4][R8.64] ;  /* 0x0000000408097981 */ /* 0x000ea2000c1e1900 */
[----:B------:R-:W-:Y:S01]  /*0120*/  BSSY.RECONVERGENT B0, `(.L_x_29) ;  /* 0x000000f000007945 */ /* 0x000fe20003800200 */
[----:B----4-:R-:W-:-:S04]  /*0130*/  FADD R0, R4, R7 ;  /* 0x0000000704007221 */ /* 0x010fc80000000000 */
[----:B--2---:R-:W-:-:S05]  /*0140*/  FMUL R0, R0, R9 ;  /* 0x0000000900007220 */ /* 0x004fca0000400000 */
[----:B------:R-:W-:Y:S01]  /*0150*/  IADD3 R10, PT, PT, R0, -0xd000000, RZ ;  /* 0xf3000000000a7810 */ /* 0x000fe20007ffe0ff */
[----:B------:R0:W1:Y:S03]  /*0160*/  MUFU.RSQ R3, R0 ;  /* 0x0000000000037308 */ /* 0x0000660000001400 */
[----:B------:R-:W-:-:S13]  /*0170*/  ISETP.GT.U32.AND P0, PT, R10, 0x727fffff, PT ;  /* 0x727fffff0a00780c */ /* 0x000fda0003f04070 */
[----:B0-----:R-:W-:Y:S05]  /*0180*/  @!P0 BRA `(.L_x_30) ;  /* 0x0000000000108947 */ /* 0x001fea0003800000 */
[----:B------:R-:W-:-:S07]  /*0190*/  MOV R8, 0x1b0 ;  /* 0x000001b000087802 */ /* 0x000fce0000000f00 */
[----:B-1----:R-:W-:Y:S05]  /*01a0*/  CALL.REL.NOINC `($__internal_2_$__cuda_sm20_sqrt_rn_f32_slowpath) ;  /* 0x00000000002c7944 */ /* 0x002fea0003c00000 */
[----:B------:R-:W-:Y:S01]  /*01b0*/  MOV R7, R3 ;  /* 0x0000000300077202 */ /* 0x000fe20000000f00 */
[----:B------:R-:W-:Y:S06]  /*01c0*/  BRA `(.L_x_31) ;  /* 0x0000000000107947 */ /* 0x000fec0003800000 */
.L_x_30:
[----:B-1----:R-:W-:Y:S01]  /*01d0*/  FMUL.FTZ R7, R0, R3 ;  /* 0x0000000300077220 */ /* 0x002fe20000410000 */
[----:B------:R-:W-:-:S03]  /*01e0*/  FMUL.FTZ R3, R3, 0.5 ;  /* 0x3f00000003037820 */ /* 0x000fc60000410000 */
[----:B------:R-:W-:-:S04]  /*01f0*/  FFMA R0, -R7, R7, R0 ;  /* 0x0000000707007223 */ /* 0x000fc80000000100 */
[----:B------:R-:W-:-:S07]  /*0200*/  FFMA R7, R0, R3, R7 ;  /* 0x0000000300077223 */ /* 0x000fce0000000007 */
.L_x_31:
[----:B------:R-:W-:Y:S05]  /*0210*/  BSYNC.RECONVERGENT B0 ;  /* 0x0000000000007941 */ /* 0x000fea0003800200 */
.L_x_29:
[----:B------:R-:W0:Y:S02]  /*0220*/  LDC.64 R4, c[0x0][0x398] ;  /* 0x0000e600ff047b82 */ /* 0x000e240000000a00 */
[----:B0-----:R-:W-:-:S05]  /*0230*/  IMAD.WIDE R2, R2, 0x4, R4 ;  /* 0x0000000402027825 */ /* 0x001fca00078e0204 */
[----:B------:R-:W-:Y:S01]  /*0240*/  STG.E desc[UR4][R2.64], R7 ;  /* 0x0000000702007986 */ /* 0x000fe2000c101904 */
[----:B------:R-:W-:Y:S05]  /*0250*/  EXIT ;  /* 0x000000000000794d */ /* 0x000fea0003800000 */
        .weak           $__internal_2_$__cuda_sm20_sqrt_rn_f32_slowpath
        .type           $__internal_2_$__cuda_sm20_sqrt_rn_f32_slowpath,@function
        .size           $__internal_2_$__cuda_sm20_sqrt_rn_f32_slowpath,(.L_x_43 - $__internal_2_$__cuda_sm20_sqrt_rn_f32_slowpath)
$__internal_2_$__cuda_sm20_sqrt_rn_f32_slowpath:
[----:B------:R-:W-:-:S13]  /*0260*/  LOP3.LUT P0, RZ, R0, 0x7fffffff, RZ, 0xc0, !PT ;  /* 0x7fffffff00ff7812 */ /* 0x000fda000780c0ff */
[----:B------:R-:W-:Y:S01]  /*0270*/  @!P0 MOV R3, R0 ;  /* 0x0000000000038202 */ /* 0x000fe20000000f00 */
        /* <DEDUP_REMOVED lines=12> */
[----:B------:R-:W-:Y:S02]  /*0340*/  @!P0 MOV R3, R0 ;  /* 0x0000000000038202 */ /* 0x000fe40000000f00 */
[----:B------:R-:W-:-:S04]  /*0350*/  @P0 FADD.FTZ R6, -R5, -RZ ;  /* 0x800000ff05060221 */ /* 0x000fc80000010100 */
[----:B------:R-:W-:-:S04]  /*0360*/  @P0 FFMA R6, R5, R6, R4 ;  /* 0x0000000605060223 */ /* 0x000fc80000000004 */
[----:B------:R-:W-:-:S04]  /*0370*/  @P0 FFMA R6, R6, R7, R5 ;  /* 0x0000000706060223 */ /* 0x000fc80000000005 */
[----:B------:R-:W-:-:S07]  /*0380*/  @P0 FMUL.FTZ R3, R6, 2.3283064365386962891e-10 ;  /* 0x2f80000006030820 */ /* 0x000fce0000410000 */
.L_x_32:
[----:B------:R-:W-:Y:S01]  /*0390*/  HFMA2 R5, -RZ, RZ, 0, 0 ;  /* 0x00000000ff057431 */ /* 0x000fe200000001ff */
[----:B------:R-:W-:-:S04]  /*03a0*/  MOV R4, R8 ;  /* 0x0000000800047202 */ /* 0x000fc80000000f00 */
[----:B------:R-:W-:Y:S05]  /*03b0*/  RET.REL.NODEC R4 `(_Z25fused_add_mul_sqrt_kernelPfS_S_S_i) ;  /* 0xfffffffc04107950 */ /* 0x000fea0003c3ffff */
.L_x_33:
        /* <DEDUP_REMOVED lines=12> */
.L_x_43:


//--------------------- .text._Z11sqrt_kernelPfi  --------------------------
	.section	.text._Z11sqrt_kernelPfi,"ax",@progbits
	.align	128
        .global         _Z11sqrt_kernelPfi
        .type           _Z11sqrt_kernelPfi,@function
        .size           _Z11sqrt_kernelPfi,(.L_x_44 - _Z11sqrt_kernelPfi)
        .other          _Z11sqrt_kernelPfi,@"STO_CUDA_ENTRY STV_DEFAULT"
_Z11sqrt_kernelPfi:
.text._Z11sqrt_kernelPfi:
        /* <DEDUP_REMOVED lines=9> */
[----:B------:R-:W1:Y:S01]  /*0090*/  LDCU.64 UR4, c[0x0][0x358] ;  /* 0x00006b00ff0477ac */ /* 0x000e620008000a00 */
[----:B0-----:R-:W-:-:S05]  /*00a0*/  IMAD.WIDE R2, R5, 0x4, R2 ;  /* 0x0000000405027825 */ /* 0x001fca00078e0202 */
[----:B-1----:R-:W2:Y:S01]  /*00b0*/  LDG.E R0, desc[UR4][R2.64] ;  /* 0x0000000402007981 */ /* 0x002ea2000c1e1900 */
[----:B------:R-:W-:Y:S01]  /*00c0*/  BSSY.RECONVERGENT B0, `(.L_x_34) ;  /* 0x000000d000007945 */ /* 0x000fe20003800200 */
[----:B--2---:R-:W-:Y:S01]  /*00d0*/  IADD3 R4, PT, PT, R0, -0xd000000, RZ ;  /* 0xf300000000047810 */ /* 0x004fe20007ffe0ff */
[----:B------:R0:W1:Y:S03]  /*00e0*/  MUFU.RSQ R5, R0 ;  /* 0x0000000000057308 */ /* 0x0000660000001400 */
[----:B------:R-:W-:-:S13]  /*00f0*/  ISETP.GT.U32.AND P0, PT, R4, 0x727fffff, PT ;  /* 0x727fffff0400780c */ /* 0x000fda0003f04070 */
[----:B0-----:R-:W-:Y:S05]  /*0100*/  @!P0 BRA `(.L_x_35) ;  /* 0x0000000000108947 */ /* 0x001fea0003800000 */
[----:B------:R-:W-:-:S07]  /*0110*/  MOV R9, 0x130 ;  /* 0x0000013000097802 */ /* 0x000fce0000000f00 */
[----:B-1----:R-:W-:Y:S05]  /*0120*/  CALL.REL.NOINC `($__internal_3_$__cuda_sm20_sqrt_rn_f32_slowpath) ;  /* 0x0000000000247944 */ /* 0x002fea0003c00000 */
[----:B------:R-:W-:Y:S01]  /*0130*/  MOV R5, R0 ;  /* 0x0000000000057202 */ /* 0x000fe20000000f00 */
[----:B------:R-:W-:Y:S06]  /*0140*/  BRA `(.L_x_36) ;  /* 0x0000000000107947 */ /* 0x000fec0003800000 */
.L_x_35:
[----:B-1----:R-:W-:Y:S01]  /*0150*/  FMUL.FTZ R7, R0, R5 ;  /* 0x0000000500077220 */ /* 0x002fe20000410000 */
[----:B------:R-:W-:-:S03]  /*0160*/  FMUL.FTZ R5, R5, 0.5 ;  /* 0x3f00000005057820 */ /* 0x000fc60000410000 */
[----:B------:R-:W-:-:S04]  /*0170*/  FFMA R0, -R7, R7, R0 ;  /* 0x0000000707007223 */ /* 0x000fc80000000100 */
[----:B------:R-:W-:-:S07]  /*0180*/  FFMA R5, R0, R5, R7 ;  /* 0x0000000500057223 */ /* 0x000fce0000000007 */
.L_x_36:
[----:B------:R-:W-:Y:S05]  /*0190*/  BSYNC.RECONVERGENT B0 ;  /* 0x0000000000007941 */ /* 0x000fea0003800200 */
.L_x_34:
[----:B------:R-:W-:Y:S01]  /*01a0*/  STG.E desc[UR4][R2.64], R5 ;  /* 0x0000000502007986 */ /* 0x000fe2000c101904 */
[----:B------:R-:W-:Y:S05]  /*01b0*/  EXIT ;  /* 0x000000000000794d */ /* 0x000fea0003800000 */
        .weak           $__internal_3_$__cuda_sm20_sqrt_rn_f32_slowpath
        .type           $__internal_3_$__cuda_sm20_sqrt_rn_f32_slowpath,@function
        .size           $__internal_3_$__cuda_sm20_sqrt_rn_f32_slowpath,(.L_x_44 - $__internal_3_$__cuda_sm20_sqrt_rn_f32_slowpath)
$__internal_3_$__cuda_sm20_sqrt_rn_f32_slowpath:
        /* <DEDUP_REMOVED lines=19> */
.L_x_37:
[----:B------:R-:W-:Y:S01]  /*02f0*/  HFMA2 R5, -RZ, RZ, 0, 0 ;  /* 0x00000000ff057431 */ /* 0x000fe200000001ff */
[----:B------:R-:W-:Y:S02]  /*0300*/  MOV R0, R4 ;  /* 0x0000000400007202 */ /* 0x000fe40000000f00 */
[----:B------:R-:W-:-:S04]  /*0310*/  MOV R4, R9 ;  /* 0x0000000900047202 */ /* 0x000fc80000000f00 */
[----:B------:R-:W-:Y:S05]  /*0320*/  RET.REL.NODEC R4 `(_Z11sqrt_kernelPfi) ;  /* 0xfffffffc04347950 */ /* 0x000fea0003c3ffff */
.L_x_38:
        /* <DEDUP_REMOVED lines=13> */
.L_x_44:


//--------------------- .text._Z15multiply_kernelPfS_i --------------------------
	.section	.text._Z15multiply_kernelPfS_i,"ax",@progbits
	.align	128
        .global         _Z15multiply_kernelPfS_i
        .type           _Z15multiply_kernelPfS_i,@function
        .size           _Z15multiply_kernelPfS_i,(.L_x_49 - _Z15multiply_kernelPfS_i)
        .other          _Z15multiply_kernelPfS_i,@"STO_CUDA_ENTRY STV_DEFAULT"
_Z15multiply_kernelPfS_i:
.text._Z15multiply_kernelPfS_i:
        /* <DEDUP_REMOVED lines=10> */
[----:B------:R-:W2:Y:S01]  /*00a0*/  LDC.64 R2, c[0x0][0x380] ;  /* 0x0000e000ff027b82 */ /* 0x000ea20000000a00 */
[----:B0-----:R-:W-:-:S06]  /*00b0*/  IMAD.WIDE R4, R7, 0x4, R4 ;  /* 0x0000000407047825 */ /* 0x001fcc00078e0204 */
[----:B-1----:R-:W3:Y:S01]  /*00c0*/  LDG.E R5, desc[UR4][R4.64] ;  /* 0x0000000404057981 */ /* 0x002ee2000c1e1900 */
[----:B--2---:R-:W-:-:S05]  /*00d0*/  IMAD.WIDE R2, R7, 0x4, R2 ;  /* 0x0000000407027825 */ /* 0x004fca00078e0202 */
[----:B------:R-:W3:Y:S02]  /*00e0*/  LDG.E R0, desc[UR4][R2.64] ;  /* 0x0000000402007981 */ /* 0x000ee4000c1e1900 */
[----:B---3--:R-:W-:-:S05]  /*00f0*/  FMUL R7, R0, R5 ;  /* 0x0000000500077220 */ /* 0x008fca0000400000 */
[----:B------:R-:W-:Y:S01]  /*0100*/  STG.E desc[UR4][R2.64], R7 ;  /* 0x0000000702007986 */ /* 0x000fe2000c101904 */
[----:B------:R-:W-:Y:S05]  /*0110*/  EXIT ;  /* 0x000000000000794d */ /* 0x000fea0003800000 */
.L_x_39:
        /* <DEDUP_REMOVED lines=14> */
.L_x_49:


//--------------------- .text._Z10add_kernelPfS_S_i --------------------------
	.section	.text._Z10add_kernelPfS_S_i,"ax",@progbits
	.align	128
        .global         _Z10add_kernelPfS_S_i
        .type           _Z10add_kernelPfS_S_i,@function
        .size           _Z10add_kernelPfS_S_i,(.L_x_50 - _Z10add_kernelPfS_S_i)
        .other          _Z10add_kernelPfS_S_i,@"STO_CUDA_ENTRY STV_DEFAULT"
_Z10add_kernelPfS_S_i:
.text._Z10add_kernelPfS_S_i:
        /* <DEDUP_REMOVED lines=16> */
[----:B---3--:R-:W-:-:S04]  /*0100*/  IMAD.WIDE R6, R9, 0x4, R6 ;  /* 0x0000000409067825 */ /* 0x008fc800078e0206 */
[----:B----4-:R-:W-:-:S05]  /*0110*/  FADD R9, R2, R5 ;  /* 0x0000000502097221 */ /* 0x010fca0000000000 */
[----:B------:R-:W-:Y:S01]  /*0120*/  STG.E desc[UR4][R6.64], R9 ;  /* 0x0000000906007986 */ /* 0x000fe2000c101904 */
[----:B------:R-:W-:Y:S05]  /*0130*/  EXIT ;  /* 0x000000000000794d */ /* 0x000fea0003800000 */
.L_x_40:
        /* <DEDUP_REMOVED lines=12> */
.L_x_50:


//--------------------- .nv.shared._Z29fused_mean_variance_normalizePfS_i --------------------------
	.section	.nv.shared._Z29fused_mean_variance_normalizePfS_i,"aw",@nobits
	.sectionflags	@""
	.align	16
	.zero		1024


//--------------------- .nv.shared.reserved.0     --------------------------
	.section	.nv.shared.reserved.0,"aw",@nobits
	.weak		__nv_reservedSMEM_offset_0_alias
	.size		__nv_reservedSMEM_offset_0_alias, 0, 64
	.other		__nv_reservedSMEM_offset_0_alias,@"STO_CUDA_RESERVED_SHARED STV_DEFAULT"
__nv_reservedSMEM_offset_0_alias:
	.zero		0
	.zero		64


//--------------------- .nv.shared._Z20fused_gemm_bias_reluPfS_S_S_iiiff --------------------------
	.section	.nv.shared._Z20fused_gemm_bias_reluPfS_S_S_iiiff,"aw",@nobits
	.sectionflags	@""
	.align	16
.nv.shared._Z20fused_gemm_bias_reluPfS_S_S_iiiff:
	.zero		3072


//--------------------- .nv.shared._Z25fused_add_mul_sqrt_kernelPfS_S_S_i --------------------------
	.section	.nv.shared._Z25fused_add_mul_sqrt_kernelPfS_S_S_i,"aw",@nobits
	.sectionflags	@""
	.align	16
	.zero		1024


//--------------------- .nv.shared._Z11sqrt_kernelPfi --------------------------
	.section	.nv.shared._Z11sqrt_kernelPfi,"aw",@nobits
	.sectionflags	@""
	.align	16
	.zero		1024


//--------------------- .nv.shared._Z15multiply_kernelPfS_i --------------------------
	.section	.nv.shared._Z15multiply_kernelPfS_i,"aw",@nobits
	.sectionflags	@""
	.align	16
	.zero		1024


//--------------------- .nv.shared._Z10add_kernelPfS_S_i --------------------------
	.section	.nv.shared._Z10add_kernelPfS_S_i,"aw",@nobits
	.sectionflags	@""
	.align	16
	.zero		1024


//--------------------- .nv.constant0._Z29fused_mean_variance_normalizePfS_i --------------------------
	.section	.nv.constant0._Z29fused_mean_variance_normalizePfS_i,"a",@progbits
	.sectionflags	@""
	.align	4
.nv.constant0._Z29fused_mean_variance_normalizePfS_i:
	.zero		916


//--------------------- .nv.constant0._Z20fused_gemm_bias_reluPfS_S_S_iiiff --------------------------
	.section	.nv.constant0._Z20fused_gemm_bias_reluPfS_S_S_iiiff,"a",@progbits
	.sectionflags	@""
	.align	4
.nv.constant0._Z20fused_gemm_bias_reluPfS_S_S_iiiff:
	.zero		948


//--------------------- .nv.constant0._Z25fused_add_mul_sqrt_kernelPfS_S_S_i --------------------------
	.section	.nv.constant0._Z25fused_add_mul_sqrt_kernelPfS_S_S_i,"a",@progbits
	.sectionflags	@""
	.align	4
.nv.constant0._Z25fused_add_mul_sqrt_kernelPfS_S_S_i:
	.zero		932


//--------------------- .nv.constant0._Z11sqrt_kernelPfi --------------------------
	.section	.nv.constant0._Z11sqrt_kernelPfi,"a",@progbits
	.sectionflags	@""
	.align	4
.nv.constant0._Z11sqrt_kernelPfi:
	.zero		908


//--------------------- .nv.constant0._Z15multiply_kernelPfS_i --------------------------
	.section	.nv.constant0._Z15multiply_kernelPfS_i,"a",@progbits
	.sectionflags	@""
	.align	4
.nv.constant0._Z15multiply_kernelPfS_i:
	.zero		916


//--------------------- .nv.constant0._Z10add_kernelPfS_S_i --------------------------
	.section	.nv.constant0._Z10add_kernelPfS_S_i,"a",@progbits
	.sectionflags	@""
	.align	4
.nv.constant0._Z10add_kernelPfS_S_i:
	.zero		924


//--------------------- SYMBOLS --------------------------

	.type		.nv.reservedSmem.offset0,@object
	.size		.nv.reservedSmem.offset0,0x4
	.type		.nv.reservedSmem.cap,@object
	.size		.nv.reservedSmem.cap,0x4
